def attn_fwd(
    Q,
    K,
    V,
    Out,
    Lse,
    sm_scale,
    stride_qz,
    stride_qh,
    stride_qm,
    stride_qk,
    stride_kz,
    stride_kh,
    stride_kn,
    stride_kk,
    stride_vz,
    stride_vh,
    stride_vn,
    stride_vk,
    stride_oz,
    stride_oh,
    stride_om,
    stride_ok,
    seqlen_q,
    seqlen_k,
    BLOCK_M: tl.constexpr,
    BLOCK_N: tl.constexpr,
    HEAD_DIM: tl.constexpr,
    CAUSAL: tl.constexpr,
):
    start_m = tl.program_id(0)
    off_hz = tl.program_id(1)
    q_off = off_hz * stride_qh
    k_off = off_hz * stride_kh
    v_off = off_hz * stride_vh
    offs_m = start_m * BLOCK_M + tl.arange(0, BLOCK_M)
    offs_d = tl.arange(0, HEAD_DIM)
    offs_n = tl.arange(0, BLOCK_N)
    q_ptrs = Q + q_off + offs_m[:, None] * stride_qm + offs_d[None, :] * stride_qk
    k_ptrs = K + k_off + offs_d[:, None] * stride_kk + offs_n[None, :] * stride_kn
    v_ptrs = V + v_off + offs_n[:, None] * stride_vn + offs_d[None, :] * stride_vk
    m_i = tl.full([BLOCK_M], float("-inf"), dtype=tl.float32)
    l_i = tl.zeros([BLOCK_M], dtype=tl.float32) + 1.0
    acc = tl.zeros([BLOCK_M, HEAD_DIM], dtype=tl.float32)
    q = tl.load(q_ptrs)
    acc, l_i, m_i = _attn_fwd_inner(
        acc,
        l_i,
        m_i,
        q,
        k_ptrs,
        v_ptrs,
        sm_scale,
        stride_kn,
        stride_vn,
        start_m,
        seqlen_k,
        BLOCK_M,
        BLOCK_N,
        HEAD_DIM,
        CAUSAL,
    )
    acc = acc / l_i[:, None]
    lse = m_i + tl.math.log2(l_i) / 1.4426950408889634
    o_ptrs = (
        Out
        + off_hz * stride_oh
        + offs_m[:, None] * stride_om
        + offs_d[None, :] * stride_ok
    )
    tl.store(o_ptrs, acc.to(Out.dtype.element_ty))
    tl.store(Lse + off_hz * seqlen_q + offs_m, lse)

# config = {"BLOCK_M": 32, "BLOCK_N": 32, "HEAD_DIM": 16, "arch": "sm_80", "causal": false, "dtype": "fp16", "num_stages": 4, "num_warps": 8}
# arch = sm_80


// ===== COMPILED SASS (sm_80) =====

	.target	sm_80

	.elftype	@"ET_EXEC"


//--------------------- .note.nv.tkinfo           --------------------------
	.section	.note.nv.tkinfo,"",@"SHT_NOTE"
	.sectionflags	@"SHF_NOTE_NV_TKINFO"
	.tkinfo
        /*0018*/ 	.word	0x00000002
        /*0030*/ 	.string	""
        /*0030*/ 	.string	"ptxas"
        /*0030*/ 	.string	"Cuda compilation tools, release 13.0, V13.0.88"
        /*0030*/ 	.string	"Build cuda_13.0.r13.0/compiler.36424714_0"
        /*0030*/ 	.string	"-v  -suppress-debug-info  -lineinfo  -arch sm_80 "



//--------------------- .note.nv.cuinfo           --------------------------
	.section	.note.nv.cuinfo,"",@"SHT_NOTE"
	.sectionflags	@"SHF_NOTE_NV_CUINFO"
        /*0018*/ 	.short	0x0002
        /*001a*/ 	.short	0x0050
        /*001c*/ 	.short	0x0082
	.zero		2


//--------------------- .nv.info                  --------------------------
	.section	.nv.info,"",@"SHT_CUDA_INFO"
	.align	4


	//----- nvinfo : EIATTR_REGCOUNT
	.align		4
        /*0000*/ 	.byte	0x04, 0x2f
        /*0002*/ 	.short	(.L_2 - .L_1)
	.align		4
.L_1:
        /*0004*/ 	.word	index@(attn_fwd)
        /*0008*/ 	.word	0x00000040


	//----- nvinfo : EIATTR_FRAME_SIZE
	.align		4
.L_2:
        /*000c*/ 	.byte	0x04, 0x11
        /*000e*/ 	.short	(.L_4 - .L_3)
	.align		4
.L_3:
        /*0010*/ 	.word	index@(attn_fwd)
        /*0014*/ 	.word	0x00000000


	//----- nvinfo : EIATTR_MIN_STACK_SIZE
	.align		4
.L_4:
        /*0018*/ 	.byte	0x04, 0x12
        /*001a*/ 	.short	(.L_6 - .L_5)
	.align		4
.L_5:
        /*001c*/ 	.word	index@(attn_fwd)
        /*0020*/ 	.word	0x00000000
.L_6:


//--------------------- .nv.info.attn_fwd         --------------------------
	.section	.nv.info.attn_fwd,"",@"SHT_CUDA_INFO"
	.sectionflags	@""
	.align	4


	//----- nvinfo : EIATTR_CUDA_API_VERSION
	.align		4
        /*0000*/ 	.byte	0x04, 0x37
        /*0002*/ 	.short	(.L_8 - .L_7)
.L_7:
        /*0004*/ 	.word	0x00000082


	//----- nvinfo : EIATTR_SW2861232_WAR
	.align		4
.L_8:
        /*0008*/ 	.byte	0x01, 0x35
	.zero		2


	//----- nvinfo : EIATTR_PARAM_CBANK
	.align		4
        /*000c*/ 	.byte	0x04, 0x0a
        /*000e*/ 	.short	(.L_10 - .L_9)
	.align		4
.L_9:
        /*0010*/ 	.word	index@(.nv.constant0.attn_fwd)
        /*0014*/ 	.short	0x0160
        /*0016*/ 	.short	0x0088


	//----- nvinfo : EIATTR_CBANK_PARAM_SIZE
	.align		4
.L_10:
        /*0018*/ 	.byte	0x03, 0x19
        /*001a*/ 	.short	0x0088


	//----- nvinfo : EIATTR_KPARAM_INFO
	.align		4
        /*001c*/ 	.byte	0x04, 0x17
        /*001e*/ 	.short	(.L_12 - .L_11)
.L_11:
        /*0020*/ 	.word	0x00000000
        /*0024*/ 	.short	0x0019
        /*0026*/ 	.short	0x0080
        /*0028*/ 	.byte	0x00, 0xf4, 0x21, 0x00


	//----- nvinfo : EIATTR_KPARAM_INFO
	.align		4
.L_12:
        /*002c*/ 	.byte	0x04, 0x17
        /*002e*/ 	.short	(.L_14 - .L_13)
.L_13:
        /*0030*/ 	.word	0x00000000
        /*0034*/ 	.short	0x0018
        /*0036*/ 	.short	0x0078
        /*0038*/ 	.byte	0x00, 0xf4, 0x21, 0x00


	//----- nvinfo : EIATTR_KPARAM_INFO
	.align		4
.L_14:
        /*003c*/ 	.byte	0x04, 0x17
        /*003e*/ 	.short	(.L_16 - .L_15)
.L_15:
        /*0040*/ 	.word	0x00000000
        /*0044*/ 	.short	0x0017
        /*0046*/ 	.short	0x0070
        /*0048*/ 	.byte	0x00, 0xf0, 0x11, 0x00


	//----- nvinfo : EIATTR_KPARAM_INFO
	.align		4
.L_16:
        /*004c*/ 	.byte	0x04, 0x17
        /*004e*/ 	.short	(.L_18 - .L_17)
.L_17:
        /*0050*/ 	.word	0x00000000
        /*0054*/ 	.short	0x0016
        /*0056*/ 	.short	0x006c
        /*0058*/ 	.byte	0x00, 0xf0, 0x11, 0x00


	//----- nvinfo : EIATTR_KPARAM_INFO
	.align		4
.L_18:
        /*005c*/ 	.byte	0x04, 0x17
        /*005e*/ 	.short	(.L_20 - .L_19)
.L_19:
        /*0060*/ 	.word	0x00000000
        /*0064*/ 	.short	0x0015
        /*0066*/ 	.short	0x0068
        /*0068*/ 	.byte	0x00, 0xf0, 0x11, 0x00


	//----- nvinfo : EIATTR_KPARAM_INFO
	.align		4
.L_20:
        /*006c*/ 	.byte	0x04, 0x17
        /*006e*/ 	.short	(.L_22 - .L_21)
.L_21:
        /*0070*/ 	.word	0x00000000
        /*0074*/ 	.short	0x0014
        /*0076*/ 	.short	0x0064
        /*0078*/ 	.byte	0x00, 0xf0, 0x11, 0x00


	//----- nvinfo : EIATTR_KPARAM_INFO
	.align		4
.L_22:
        /*007c*/ 	.byte	0x04, 0x17
        /*007e*/ 	.short	(.L_24 - .L_23)
.L_23:
        /*0080*/ 	.word	0x00000000
        /*0084*/ 	.short	0x0013
        /*0086*/ 	.short	0x0060
        /*0088*/ 	.byte	0x00, 0xf0, 0x11, 0x00


	//----- nvinfo : EIATTR_KPARAM_INFO
	.align		4
.L_24:
        /*008c*/ 	.byte	0x04, 0x17
        /*008e*/ 	.short	(.L_26 - .L_25)
.L_25:
        /*0090*/ 	.word	0x00000000
        /*0094*/ 	.short	0x0012
        /*0096*/ 	.short	0x005c
        /*0098*/ 	.byte	0x00, 0xf0, 0x11, 0x00


	//----- nvinfo : EIATTR_KPARAM_INFO
	.align		4
.L_26:
        /*009c*/ 	.byte	0x04, 0x17
        /*009e*/ 	.short	(.L_28 - .L_27)
.L_27:
        /*00a0*/ 	.word	0x00000000
        /*00a4*/ 	.short	0x0011
        /*00a6*/ 	.short	0x0058
        /*00a8*/ 	.byte	0x00, 0xf0, 0x11, 0x00


	//----- nvinfo : EIATTR_KPARAM_INFO
	.align		4
.L_28:
        /*00ac*/ 	.byte	0x04, 0x17
        /*00ae*/ 	.short	(.L_30 - .L_29)
.L_29:
        /*00b0*/ 	.word	0x00000000
        /*00b4*/ 	.short	0x0010
        /*00b6*/ 	.short	0x0054
        /*00b8*/ 	.byte	0x00, 0xf0, 0x11, 0x00


	//----- nvinfo : EIATTR_KPARAM_INFO
	.align		4
.L_30:
        /*00bc*/ 	.byte	0x04, 0x17
        /*00be*/ 	.short	(.L_32 - .L_31)
.L_31:
        /*00c0*/ 	.word	0x00000000
        /*00c4*/ 	.short	0x000f
        /*00c6*/ 	.short	0x0050
        /*00c8*/ 	.byte	0x00, 0xf0, 0x11, 0x00


	//----- nvinfo : EIATTR_KPARAM_INFO
	.align		4
.L_32:
        /*00cc*/ 	.byte	0x04, 0x17
        /*00ce*/ 	.short	(.L_34 - .L_33)
.L_33:
        /*00d0*/ 	.word	0x00000000
        /*00d4*/ 	.short	0x000e
        /*00d6*/ 	.short	0x004c
        /*00d8*/ 	.byte	0x00, 0xf0, 0x11, 0x00


	//----- nvinfo : EIATTR_KPARAM_INFO
	.align		4
.L_34:
        /*00dc*/ 	.byte	0x04, 0x17
        /*00de*/ 	.short	(.L_36 - .L_35)
.L_35:
        /*00e0*/ 	.word	0x00000000
        /*00e4*/ 	.short	0x000d
        /*00e6*/ 	.short	0x0048
        /*00e8*/ 	.byte	0x00, 0xf0, 0x11, 0x00


	//----- nvinfo : EIATTR_KPARAM_INFO
	.align		4
.L_36:
        /*00ec*/ 	.byte	0x04, 0x17
        /*00ee*/ 	.short	(.L_38 - .L_37)
.L_37:
        /*00f0*/ 	.word	0x00000000
        /*00f4*/ 	.short	0x000c
        /*00f6*/ 	.short	0x0044
        /*00f8*/ 	.byte	0x00, 0xf0, 0x11, 0x00


	//----- nvinfo : EIATTR_KPARAM_INFO
	.align		4
.L_38:
        /*00fc*/ 	.byte	0x04, 0x17
        /*00fe*/ 	.short	(.L_40 - .L_39)
.L_39:
        /*0100*/ 	.word	0x00000000
        /*0104*/ 	.short	0x000b
        /*0106*/ 	.short	0x0040
        /*0108*/ 	.byte	0x00, 0xf0, 0x11, 0x00


	//----- nvinfo : EIATTR_KPARAM_INFO
	.align		4
.L_40:
        /*010c*/ 	.byte	0x04, 0x17
        /*010e*/ 	.short	(.L_42 - .L_41)
.L_41:
        /*0110*/ 	.word	0x00000000
        /*0114*/ 	.short	0x000a
        /*0116*/ 	.short	0x003c
        /*0118*/ 	.byte	0x00, 0xf0, 0x11, 0x00


	//----- nvinfo : EIATTR_KPARAM_INFO
	.align		4
.L_42:
        /*011c*/ 	.byte	0x04, 0x17
        /*011e*/ 	.short	(.L_44 - .L_43)
.L_43:
        /*0120*/ 	.word	0x00000000
        /*0124*/ 	.short	0x0009
        /*0126*/ 	.short	0x0038
        /*0128*/ 	.byte	0x00, 0xf0, 0x11, 0x00


	//----- nvinfo : EIATTR_KPARAM_INFO
	.align		4
.L_44:
        /*012c*/ 	.byte	0x04, 0x17
        /*012e*/ 	.short	(.L_46 - .L_45)
.L_45:
        /*0130*/ 	.word	0x00000000
        /*0134*/ 	.short	0x0008
        /*0136*/ 	.short	0x0034
        /*0138*/ 	.byte	0x00, 0xf0, 0x11, 0x00


	//----- nvinfo : EIATTR_KPARAM_INFO
	.align		4
.L_46:
        /*013c*/ 	.byte	0x04, 0x17
        /*013e*/ 	.short	(.L_48 - .L_47)
.L_47:
        /*0140*/ 	.word	0x00000000
        /*0144*/ 	.short	0x0007
        /*0146*/ 	.short	0x0030
        /*0148*/ 	.byte	0x00, 0xf0, 0x11, 0x00


	//----- nvinfo : EIATTR_KPARAM_INFO
	.align		4
.L_48:
        /*014c*/ 	.byte	0x04, 0x17
        /*014e*/ 	.short	(.L_50 - .L_49)
.L_49:
        /*0150*/ 	.word	0x00000000
        /*0154*/ 	.short	0x0006
        /*0156*/ 	.short	0x002c
        /*0158*/ 	.byte	0x00, 0xf0, 0x11, 0x00


	//----- nvinfo : EIATTR_KPARAM_INFO
	.align		4
.L_50:
        /*015c*/ 	.byte	0x04, 0x17
        /*015e*/ 	.short	(.L_52 - .L_51)
.L_51:
        /*0160*/ 	.word	0x00000000
        /*0164*/ 	.short	0x0005
        /*0166*/ 	.short	0x0028
        /*0168*/ 	.byte	0x00, 0xf0, 0x11, 0x00


	//----- nvinfo : EIATTR_KPARAM_INFO
	.align		4
.L_52:
        /*016c*/ 	.byte	0x04, 0x17
        /*016e*/ 	.short	(.L_54 - .L_53)
.L_53:
        /*0170*/ 	.word	0x00000000
        /*0174*/ 	.short	0x0004
        /*0176*/ 	.short	0x0020
        /*0178*/ 	.byte	0x00, 0xf4, 0x21, 0x00


	//----- nvinfo : EIATTR_KPARAM_INFO
	.align		4
.L_54:
        /*017c*/ 	.byte	0x04, 0x17
        /*017e*/ 	.short	(.L_56 - .L_55)
.L_55:
        /*0180*/ 	.word	0x00000000
        /*0184*/ 	.short	0x0003
        /*0186*/ 	.short	0x0018
        /*0188*/ 	.byte	0x00, 0xf4, 0x21, 0x00


	//----- nvinfo : EIATTR_KPARAM_INFO
	.align		4
.L_56:
        /*018c*/ 	.byte	0x04, 0x17
        /*018e*/ 	.short	(.L_58 - .L_57)
.L_57:
        /*0190*/ 	.word	0x00000000
        /*0194*/ 	.short	0x0002
        /*0196*/ 	.short	0x0010
        /*0198*/ 	.byte	0x00, 0xf4, 0x21, 0x00


	//----- nvinfo : EIATTR_KPARAM_INFO
	.align		4
.L_58:
        /*019c*/ 	.byte	0x04, 0x17
        /*019e*/ 	.short	(.L_60 - .L_59)
.L_59:
        /*01a0*/ 	.word	0x00000000
        /*01a4*/ 	.short	0x0001
        /*01a6*/ 	.short	0x0008
        /*01a8*/ 	.byte	0x00, 0xf4, 0x21, 0x00


	//----- nvinfo : EIATTR_KPARAM_INFO
	.align		4
.L_60:
        /*01ac*/ 	.byte	0x04, 0x17
        /*01ae*/ 	.short	(.L_62 - .L_61)
.L_61:
        /*01b0*/ 	.word	0x00000000
        /*01b4*/ 	.short	0x0000
        /*01b6*/ 	.short	0x0000
        /*01b8*/ 	.byte	0x00, 0xf4, 0x21, 0x00


	//----- nvinfo : EIATTR_MAXREG_COUNT
	.align		4
.L_62:
        /*01bc*/ 	.byte	0x03, 0x1b
        /*01be*/ 	.short	0x00ff


	//----- nvinfo : EIATTR_NUM_BARRIERS
	.align		4
        /*01c0*/ 	.byte	0x02, 0x4c
        /*01c2*/ 	.byte	0x01
	.zero		1


	//----- nvinfo : EIATTR_MERCURY_ISA_VERSION
	.align		4
        /*01c4*/ 	.byte	0x03, 0x5f
        /*01c6*/ 	.short	0x0000


	//----- nvinfo : EIATTR_COOP_GROUP_MASK_REGIDS
	.align		4
        /*01c8*/ 	.byte	0x04, 0x29
        /*01ca*/ 	.short	(.L_64 - .L_63)


	//   ....[0]....
.L_63:
        /*01cc*/ 	.word	0xffffffff


	//   ....[1]....
        /*01d0*/ 	.word	0xffffffff


	//   ....[2]....
        /*01d4*/ 	.word	0xffffffff


	//   ....[3]....
        /*01d8*/ 	.word	0xffffffff


	//   ....[4]....
        /*01dc*/ 	.word	0xffffffff


	//   ....[5]....
        /*01e0*/ 	.word	0xffffffff


	//   ....[6]....
        /*01e4*/ 	.word	0xffffffff


	//   ....[7]....
        /*01e8*/ 	.word	0xffffffff


	//----- nvinfo : EIATTR_COOP_GROUP_INSTR_OFFSETS
	.align		4
.L_64:
        /*01ec*/ 	.byte	0x04, 0x28
        /*01ee*/ 	.short	(.L_66 - .L_65)


	//   ....[0]....
.L_65:
        /*01f0*/ 	.word	0x000009c0


	//   ....[1]....
        /*01f4*/ 	.word	0x000009f0


	//   ....[2]....
        /*01f8*/ 	.word	0x00000a40


	//   ....[3]....
        /*01fc*/ 	.word	0x00000af0


	//   ....[4]....
        /*0200*/ 	.word	0x00001010


	//   ....[5]....
        /*0204*/ 	.word	0x00001020


	//   ....[6]....
        /*0208*/ 	.word	0x00001060


	//   ....[7]....
        /*020c*/ 	.word	0x00001070


	//----- nvinfo : EIATTR_EXIT_INSTR_OFFSETS
	.align		4
.L_66:
        /*0210*/ 	.byte	0x04, 0x1c
        /*0212*/ 	.short	(.L_68 - .L_67)


	//   ....[0]....
.L_67:
        /*0214*/ 	.word	0x00001b00


	//   ....[1]....
        /*0218*/ 	.word	0x00001ba0


	//----- nvinfo : EIATTR_REQNTID
	.align		4
.L_68:
        /*021c*/ 	.byte	0x04, 0x10
        /*021e*/ 	.short	(.L_70 - .L_69)
.L_69:
        /*0220*/ 	.word	0x00000100
        /*0224*/ 	.word	0x00000001
        /*0228*/ 	.word	0x00000001
.L_70:


//--------------------- .nv.callgraph             --------------------------
	.section	.nv.callgraph,"",@"SHT_CUDA_CALLGRAPH"
	.align	4
	.sectionentsize	8
	.align		4
        /*0000*/ 	.word	0x00000000
	.align		4
        /*0004*/ 	.word	0xffffffff
	.align		4
        /*0008*/ 	.word	0x00000000
	.align		4
        /*000c*/ 	.word	0xfffffffe
	.align		4
        /*0010*/ 	.word	0x00000000
	.align		4
        /*0014*/ 	.word	0xfffffffd
	.align		4
        /*0018*/ 	.word	0x00000000
	.align		4
        /*001c*/ 	.word	0xfffffffc


//--------------------- .nv.rel.action            --------------------------
	.section	.nv.rel.action,"",@"SHT_CUDA_RELOCINFO"
	.align	8
	.sectionentsize	8
        /*0000*/ 	.byte	0x73, 0x00, 0x00, 0x00, 0x00, 0x00, 0x00, 0x00, 0x00, 0x00, 0x00, 0x11, 0x25, 0x00, 0x05, 0x36


//--------------------- .nv.constant4             --------------------------
	.section	.nv.constant4,"a",@progbits
	.align	8
	.align		8
.nv.constant4:
        /*0000*/ 	.dword	_$_str


//--------------------- .nv.constant0.attn_fwd    --------------------------
	.section	.nv.constant0.attn_fwd,"a",@progbits
	.sectionflags	@""
	.align	4
.nv.constant0.attn_fwd:
	.zero		488


//--------------------- .text.attn_fwd            --------------------------
	.section	.text.attn_fwd,"ax",@progbits
	.sectioninfo	@"SHI_REGISTERS=64"
	.align	128
        .global         attn_fwd
        .type           attn_fwd,@function
        .size           attn_fwd,(.L_x_3 - attn_fwd)
        .other          attn_fwd,@"STO_CUDA_ENTRY STV_DEFAULT"
attn_fwd:
.text.attn_fwd:
[----:B------:R-:W-:Y:S02]  /*0000*/  MOV R1, c[0x0][0x28] ;  /* 0x00000a0000017a02 */ /* 0x000fe40000000f00 */
[----:B------:R-:W0:Y:S01]  /*0010*/  S2R R57, SR_TID.X ;  /* 0x0000000000397919 */ /* 0x000e220000002100 */
[----:B------:R-:W-:Y:S01]  /*0020*/  MOV R9, c[0x0][0x198] ;  /* 0x0000660000097a02 */ /* 0x000fe20000000f00 */
[----:B------:R-:W-:Y:S02]  /*0030*/  ULDC.64 UR4, c[0x0][0x118] ;  /* 0x0000460000047ab9 */ /* 0x000fe40000000a00 */
[----:B------:R-:W1:Y:S04]  /*0040*/  S2R R0, SR_CTAID.X ;  /* 0x0000000000007919 */ /* 0x000e680000002500 */
[----:B------:R-:W2:Y:S01]  /*0050*/  S2R R11, SR_CTAID.Y ;  /* 0x00000000000b7919 */ /* 0x000ea20000002600 */
[----:B0-----:R-:W-:Y:S02]  /*0060*/  LOP3.LUT R5, R57, 0x1f, RZ, 0xc0, !PT ;  /* 0x0000001f39057812 */ /* 0x001fe400078ec0ff */
[----:B------:R-:W-:-:S02]  /*0070*/  SHF.R.U32.HI R56, RZ, 0x5, R57 ;  /* 0x00000005ff387819 */ /* 0x000fc40000011639 */
[----:B-1----:R-:W-:Y:S02]  /*0080*/  LEA R55, R0, R5, 0x5 ;  /* 0x0000000500377211 */ /* 0x002fe400078e28ff */
[----:B------:R-:W-:Y:S01]  /*0090*/  SGXT.U32 R56, R56, 0x3 ;  /* 0x000000033838781a */ /* 0x000fe20000000000 */
[----:B--2---:R-:W-:Y:S02]  /*00a0*/  IMAD R0, R11, c[0x0][0x190], RZ ;  /* 0x000064000b007a24 */ /* 0x004fe400078e02ff */
[----:B------:R-:W-:Y:S02]  /*00b0*/  IMAD R3, R55, c[0x0][0x194], RZ ;  /* 0x0000650037037a24 */ /* 0x000fe400078e02ff */
[----:B------:R-:W-:Y:S01]  /*00c0*/  IMAD R4, R56, c[0x0][0x198], RZ ;  /* 0x0000660038047a24 */ /* 0x000fe200078e02ff */
[C---:B------:R-:W-:Y:S01]  /*00d0*/  SHF.L.U32 R2, R0.reuse, 0x1, RZ ;  /* 0x0000000100027819 */ /* 0x040fe200000006ff */
[----:B------:R-:W-:Y:S01]  /*00e0*/  IMAD.HI R0, R0, 0x2, RZ ;  /* 0x0000000200007827 */ /* 0x000fe200078e02ff */
[----:B------:R-:W-:-:S02]  /*00f0*/  SHF.L.U32 R7, R3, 0x1, RZ ;  /* 0x0000000103077819 */ /* 0x000fc400000006ff */
[----:B------:R-:W-:Y:S01]  /*0100*/  LEA R6, R9, R4, 0x3 ;  /* 0x0000000409067211 */ /* 0x000fe200078e18ff */
[----:B------:R-:W-:Y:S01]  /*0110*/  IMAD.HI R3, R3, 0x2, RZ ;  /* 0x0000000203037827 */ /* 0x000fe200078e02ff */
[----:B------:R-:W-:-:S04]  /*0120*/  IADD3 R7, P0, P1, R7, c[0x0][0x160], R2 ;  /* 0x0000580007077a10 */ /* 0x000fc8000791e002 */
[----:B------:R-:W-:Y:S02]  /*0130*/  IADD3.X R9, R3, c[0x0][0x164], R0, P0, P1 ;  /* 0x0000590003097a10 */ /* 0x000fe400007e2400 */
[-C--:B------:R-:W-:Y:S02]  /*0140*/  LEA R2, P0, R4, R7.reuse, 0x1 ;  /* 0x0000000704027211 */ /* 0x080fe400078008ff */
[----:B------:R-:W-:Y:S02]  /*0150*/  LEA R8, P1, R6, R7, 0x1 ;  /* 0x0000000706087211 */ /* 0x000fe400078208ff */
[-C--:B------:R-:W-:Y:S02]  /*0160*/  LEA.HI.X.SX32 R3, R4, R9.reuse, 0x1, P0 ;  /* 0x0000000904037211 */ /* 0x080fe400000f0eff */
[----:B------:R-:W-:-:S04]  /*0170*/  LEA.HI.X.SX32 R9, R6, R9, 0x1, P1 ;  /* 0x0000000906097211 */ /* 0x000fc800008f0eff */
[----:B------:R-:W2:Y:S04]  /*0180*/  LDG.E.U16 R3, [R2.64] ;  /* 0x0000000402037981 */ /* 0x000ea8000c1e1500 */
[----:B------:R-:W3:Y:S01]  /*0190*/  LDG.E.U16 R9, [R8.64] ;  /* 0x0000000408097981 */ /* 0x000ee2000c1e1500 */
[C---:B------:R-:W-:Y:S01]  /*01a0*/  LOP3.LUT R10, R57.reuse, 0xc0, RZ, 0xc0, !PT ;  /* 0x000000c0390a7812 */ /* 0x040fe200078ec0ff */
[----:B------:R-:W-:Y:S01]  /*01b0*/  CS2R R16, SRZ ;  /* 0x0000000000107805 */ /* 0x000fe2000001ff00 */
[----:B------:R-:W-:Y:S01]  /*01c0*/  SHF.L.U32 R59, R57, 0x1, RZ ;  /* 0x00000001393b7819 */ /* 0x000fe200000006ff */
[----:B------:R-:W-:Y:S01]  /*01d0*/  CS2R R18, SRZ ;  /* 0x0000000000127805 */ /* 0x000fe2000001ff00 */
[----:B------:R-:W-:Y:S01]  /*01e0*/  SHF.R.U32.HI R0, RZ, 0x2, R10 ;  /* 0x00000002ff007819 */ /* 0x000fe2000001160a */
[----:B------:R-:W-:Y:S01]  /*01f0*/  CS2R R12, SRZ ;  /* 0x00000000000c7805 */ /* 0x000fe2000001ff00 */
[----:B------:R-:W-:Y:S01]  /*0200*/  MOV R4, c[0x0][0x1d0] ;  /* 0x0000740000047a02 */ /* 0x000fe20000000f00 */
[----:B------:R-:W-:Y:S01]  /*0210*/  CS2R R14, SRZ ;  /* 0x00000000000e7805 */ /* 0x000fe2000001ff00 */
[----:B------:R-:W-:-:S02]  /*0220*/  LOP3.LUT R0, R0, 0x1fe, R59, 0x78, !PT ;  /* 0x000001fe00007812 */ /* 0x000fc400078e783b */
[----:B------:R-:W-:Y:S02]  /*0230*/  ISETP.GE.AND P0, PT, R4, 0x1, PT ;  /* 0x000000010400780c */ /* 0x000fe40003f06270 */
[----:B------:R-:W-:Y:S02]  /*0240*/  MOV R7, 0xff800000 ;  /* 0xff80000000077802 */ /* 0x000fe40000000f00 */
[----:B------:R-:W-:Y:S02]  /*0250*/  MOV R4, 0x3f800000 ;  /* 0x3f80000000047802 */ /* 0x000fe40000000f00 */
[----:B------:R-:W-:Y:S02]  /*0260*/  MOV R6, 0x3f800000 ;  /* 0x3f80000000067802 */ /* 0x000fe40000000f00 */
[----:B------:R-:W-:Y:S02]  /*0270*/  MOV R32, 0xff800000 ;  /* 0xff80000000207802 */ /* 0x000fe40000000f00 */
[----:B------:R-:W-:-:S02]  /*0280*/  SHF.L.U32 R61, R57, 0x3, RZ ;  /* 0x00000003393d7819 */ /* 0x000fc400000006ff */
[----:B------:R-:W-:Y:S01]  /*0290*/  SHF.L.U32 R60, R57, 0x5, RZ ;  /* 0x00000005393c7819 */ /* 0x000fe200000006ff */
[----:B--2---:R0:W-:Y:S04]  /*02a0*/  STS.U16 [R0], R3 ;  /* 0x0000000300007388 */ /* 0x0041e80000000400 */
[----:B---3--:R0:W-:Y:S01]  /*02b0*/  STS.U16 [R0+0x200], R9 ;  /* 0x0002000900007388 */ /* 0x0081e20000000400 */
[----:B------:R-:W-:Y:S05]  /*02c0*/  @!P0 BRA `(.L_x_0) ;  /* 0x00000eb000008947 */ /* 0x000fea0003800000 */
[----:B------:R-:W-:Y:S01]  /*02d0*/  IMAD R5, R5, c[0x0][0x1b4], RZ ;  /* 0x00006d0005057a24 */ /* 0x000fe200078e02ff */
[----:B------:R-:W-:Y:S01]  /*02e0*/  SHF.L.U32 R14, R57, 0x6, RZ ;  /* 0x00000006390e7819 */ /* 0x000fe200000006ff */
[----:B------:R-:W-:Y:S01]  /*02f0*/  IMAD R2, R11, c[0x0][0x1b0], RZ ;  /* 0x00006c000b027a24 */ /* 0x000fe200078e02ff */
[----:B------:R-:W-:Y:S01]  /*0300*/  MOV R47, 0xff800000 ;  /* 0xff800000002f7802 */ /* 0x000fe20000000f00 */
[----:B------:R-:W-:Y:S01]  /*0310*/  CS2R R16, SRZ ;  /* 0x0000000000107805 */ /* 0x000fe2000001ff00 */
[C---:B------:R-:W-:Y:S01]  /*0320*/  SHF.L.U32 R6, R5.reuse, 0x1, RZ ;  /* 0x0000000105067819 */ /* 0x040fe200000006ff */
[----:B------:R-:W-:Y:S01]  /*0330*/  IMAD.HI R5, R5, 0x2, RZ ;  /* 0x0000000205057827 */ /* 0x000fe200078e02ff */
[----:B0-----:R-:W-:Y:S01]  /*0340*/  SHF.L.U32 R3, R2, 0x1, RZ ;  /* 0x0000000102037819 */ /* 0x001fe200000006ff */
[----:B------:R-:W-:Y:S01]  /*0350*/  CS2R R18, SRZ ;  /* 0x0000000000127805 */ /* 0x000fe2000001ff00 */
[----:B------:R-:W-:Y:S01]  /*0360*/  LOP3.LUT R14, R14, 0x1c0, RZ, 0xc0, !PT ;  /* 0x000001c00e0e7812 */ /* 0x000fe200078ec0ff */
[----:B------:R-:W-:Y:S01]  /*0370*/  IMAD.HI R4, R2, 0x2, RZ ;  /* 0x0000000202047827 */ /* 0x000fe200078e02ff */
[----:B------:R-:W-:-:S02]  /*0380*/  IADD3 R10, P0, P1, R6, c[0x0][0x170], R3 ;  /* 0x00005c00060a7a10 */ /* 0x000fc4000791e003 */
[----:B------:R-:W-:Y:S01]  /*0390*/  LOP3.LUT R3, R57, 0xf, RZ, 0xc0, !PT ;  /* 0x0000000f39037812 */ /* 0x000fe200078ec0ff */
[----:B------:R-:W-:Y:S01]  /*03a0*/  IMAD R2, R11, c[0x0][0x1a0], RZ ;  /* 0x000068000b027a24 */ /* 0x000fe200078e02ff */
[----:B------:R-:W-:Y:S02]  /*03b0*/  IADD3.X R11, R5, c[0x0][0x174], R4, P0, P1 ;  /* 0x00005d00050b7a10 */ /* 0x000fe400007e2404 */
[----:B------:R-:W-:Y:S01]  /*03c0*/  LOP3.LUT R6, R59, 0x10, RZ, 0xc0, !PT ;  /* 0x000000103b067812 */ /* 0x000fe200078ec0ff */
[----:B------:R-:W-:Y:S01]  /*03d0*/  IMAD R4, R3, c[0x0][0x1a8], RZ ;  /* 0x00006a0003047a24 */ /* 0x000fe200078e02ff */
[----:B------:R-:W-:Y:S02]  /*03e0*/  LOP3.LUT R5, R57, 0x10, RZ, 0xc0, !PT ;  /* 0x0000001039057812 */ /* 0x000fe400078ec0ff */
[----:B------:R-:W-:Y:S02]  /*03f0*/  LOP3.LUT R8, R6, 0x20, R57, 0xf8, !PT ;  /* 0x0000002006087812 */ /* 0x000fe400078ef839 */
[C---:B------:R-:W-:Y:S01]  /*0400*/  SHF.L.U32 R3, R2.reuse, 0x1, RZ ;  /* 0x0000000102037819 */ /* 0x040fe200000006ff */
[----:B------:R-:W-:Y:S01]  /*0410*/  IMAD.HI R2, R2, 0x2, RZ ;  /* 0x0000000202027827 */ /* 0x000fe200078e02ff */
[----:B------:R-:W-:-:S02]  /*0420*/  SHF.L.U32 R6, R4, 0x1, RZ ;  /* 0x0000000104067819 */ /* 0x000fc400000006ff */
[C---:B------:R-:W-:Y:S02]  /*0430*/  SHF.L.U32 R54, R5.reuse, 0x5, RZ ;  /* 0x0000000505367819 */ /* 0x040fe400000006ff */
[----:B------:R-:W-:Y:S01]  /*0440*/  IADD3 R40, P0, P1, R6, c[0x0][0x168], R3 ;  /* 0x00005a0006287a10 */ /* 0x000fe2000791e003 */
[----:B------:R-:W-:Y:S01]  /*0450*/  IMAD R6, R56, c[0x0][0x1b8], RZ ;  /* 0x00006e0038067a24 */ /* 0x000fe200078e02ff */
[----:B------:R-:W-:Y:S01]  /*0460*/  SHF.R.U32.HI R3, RZ, 0x4, R57 ;  /* 0x00000004ff037819 */ /* 0x000fe20000011639 */
[----:B------:R-:W-:Y:S01]  /*0470*/  IMAD R45, R5, -0x10, R54 ;  /* 0xfffffff0052d7824 */ /* 0x000fe200078e0236 */
[----:B------:R-:W-:Y:S02]  /*0480*/  LOP3.LUT R7, R8, 0x30, R61, 0x78, !PT ;  /* 0x0000003008077812 */ /* 0x000fe400078e783d */
[----:B------:R-:W-:Y:S02]  /*0490*/  SHF.R.S32.HI R8, RZ, 0x2, R57 ;  /* 0x00000002ff087819 */ /* 0x000fe40000011439 */
[----:B------:R-:W-:Y:S01]  /*04a0*/  SGXT.U32 R5, R3, 0x4 ;  /* 0x000000040305781a */ /* 0x000fe20000000000 */
[----:B------:R-:W-:Y:S01]  /*04b0*/  IMAD.HI R3, R4, 0x2, RZ ;  /* 0x0000000204037827 */ /* 0x000fe200078e02ff */
[----:B------:R-:W-:-:S02]  /*04c0*/  IADD3 R54, R14, R54, R7 ;  /* 0x000000360e367210 */ /* 0x000fc40007ffe007 */
[----:B------:R-:W-:Y:S01]  /*04d0*/  MOV R7, c[0x0][0x1b8] ;  /* 0x00006e0000077a02 */ /* 0x000fe20000000f00 */
[----:B------:R-:W-:Y:S01]  /*04e0*/  IMAD R5, R5, c[0x0][0x1a4], RZ ;  /* 0x0000690005057a24 */ /* 0x000fe200078e02ff */
[----:B------:R-:W-:Y:S02]  /*04f0*/  SGXT R4, R8, 0x1 ;  /* 0x000000010804781a */ /* 0x000fe40000000200 */
[----:B------:R-:W-:Y:S02]  /*0500*/  IADD3.X R12, R3, c[0x0][0x16c], R2, P0, P1 ;  /* 0x00005b00030c7a10 */ /* 0x000fe400007e2402 */
[----:B------:R-:W-:Y:S02]  /*0510*/  LEA R3, R7, R6, 0x3 ;  /* 0x0000000607037211 */ /* 0x000fe400078e18ff */
[----:B------:R-:W-:Y:S02]  /*0520*/  LOP3.LUT R7, R4, 0x90, RZ, 0xc0, !PT ;  /* 0x0000009004077812 */ /* 0x000fe400078ec0ff */
[----:B------:R-:W-:-:S02]  /*0530*/  MOV R8, c[0x0][0x1a4] ;  /* 0x0000690000087a02 */ /* 0x000fc40000000f00 */
[----:B------:R-:W-:Y:S02]  /*0540*/  LOP3.LUT R4, R7, 0x60, R60, 0xf8, !PT ;  /* 0x0000006007047812 */ /* 0x000fe400078ef83c */
[----:B------:R-:W-:Y:S02]  /*0550*/  SHF.R.S32.HI R7, RZ, 0x6, R57 ;  /* 0x00000006ff077819 */ /* 0x000fe40000011439 */
[----:B------:R-:W-:Y:S02]  /*0560*/  LEA R2, R8, R5, 0x4 ;  /* 0x0000000508027211 */ /* 0x000fe400078e20ff */
[----:B------:R-:W-:Y:S02]  /*0570*/  SGXT R7, R7, 0x1 ;  /* 0x000000010707781a */ /* 0x000fe40000000200 */
[----:B------:R-:W-:Y:S02]  /*0580*/  LEA R8, P2, R6, R10, 0x1 ;  /* 0x0000000a06087211 */ /* 0x000fe400078408ff */
[----:B------:R-:W-:-:S02]  /*0590*/  LEA R42, P0, R5, R40, 0x1 ;  /* 0x00000028052a7211 */ /* 0x000fc400078008ff */
[----:B------:R-:W-:Y:S02]  /*05a0*/  LEA R10, P3, R3, R10, 0x1 ;  /* 0x0000000a030a7211 */ /* 0x000fe400078608ff */
[----:B------:R-:W-:Y:S02]  /*05b0*/  LEA R40, P1, R2, R40, 0x1 ;  /* 0x0000002802287211 */ /* 0x000fe400078208ff */
[----:B------:R-:W-:Y:S02]  /*05c0*/  LOP3.LUT R4, R4, 0x10, R59, 0x78, !PT ;  /* 0x0000001004047812 */ /* 0x000fe400078e783b */
[----:B------:R-:W-:Y:S02]  /*05d0*/  LOP3.LUT R44, R14, 0x30, R61, 0xf8, !PT ;  /* 0x000000300e2c7812 */ /* 0x000fe400078ef83d */
[----:B------:R-:W-:Y:S01]  /*05e0*/  LOP3.LUT R46, R7, 0x90, RZ, 0xc0, !PT ;  /* 0x00000090072e7812 */ /* 0x000fe200078ec0ff */
[----:B------:R-:W-:Y:S01]  /*05f0*/  CS2R R14, SRZ ;  /* 0x00000000000e7805 */ /* 0x000fe2000001ff00 */
[----:B------:R-:W-:-:S02]  /*0600*/  LEA.HI.X.SX32 R9, R6, R11, 0x1, P2 ;  /* 0x0000000b06097211 */ /* 0x000fc400010f0eff */
[----:B------:R-:W-:Y:S02]  /*0610*/  LEA.HI.X.SX32 R11, R3, R11, 0x1, P3 ;  /* 0x0000000b030b7211 */ /* 0x000fe400018f0eff */
[-C--:B------:R-:W-:Y:S02]  /*0620*/  LEA.HI.X.SX32 R43, R5, R12.reuse, 0x1, P0 ;  /* 0x0000000c052b7211 */ /* 0x080fe400000f0eff */
[----:B------:R-:W-:Y:S02]  /*0630*/  LEA.HI.X.SX32 R41, R2, R12, 0x1, P1 ;  /* 0x0000000c02297211 */ /* 0x000fe400008f0eff */
[----:B------:R-:W-:Y:S01]  /*0640*/  IADD3 R45, R4, R45, RZ ;  /* 0x0000002d042d7210 */ /* 0x000fe20007ffe0ff */
[----:B------:R-:W-:Y:S01]  /*0650*/  IMAD.MOV.U32 R4, RZ, RZ, 0x3f800000 ;  /* 0x3f800000ff047424 */ /* 0x000fe200078e00ff */
[----:B------:R-:W-:Y:S01]  /*0660*/  MOV R5, RZ ;  /* 0x000000ff00057202 */ /* 0x000fe20000000f00 */
[----:B------:R-:W-:Y:S01]  /*0670*/  CS2R R2, SRZ ;  /* 0x0000000000027805 */ /* 0x000fe2000001ff00 */
[----:B------:R-:W-:Y:S01]  /*0680*/  MOV R49, 0xff800000 ;  /* 0xff80000000317802 */ /* 0x000fe20000000f00 */
[----:B------:R-:W-:Y:S01]  /*0690*/  CS2R R12, SRZ ;  /* 0x00000000000c7805 */ /* 0x000fe2000001ff00 */
[----:B------:R-:W-:-:S02]  /*06a0*/  MOV R6, 0x3f800000 ;  /* 0x3f80000000067802 */ /* 0x000fc40000000f00 */
[--C-:B------:R-:W-:Y:S02]  /*06b0*/  LOP3.LUT R44, R44, 0x30, R59.reuse, 0x78, !PT ;  /* 0x000000302c2c7812 */ /* 0x100fe400078e783b */
[----:B------:R-:W-:Y:S02]  /*06c0*/  LOP3.LUT R46, R46, 0x17e, R59, 0x78, !PT ;  /* 0x0000017e2e2e7812 */ /* 0x000fe400078e783b */
.L_x_1:
[----:B------:R-:W-:-:S04]  /*06d0*/  IMAD.WIDE R26, R5, 0x2, R42 ;  /* 0x00000002051a7825 */ /* 0x000fc800078e022a */
[----:B------:R-:W-:Y:S01]  /*06e0*/  IMAD.WIDE R24, R5, 0x2, R40 ;  /* 0x0000000205187825 */ /* 0x000fe200078e0228 */
[----:B------:R-:W2:Y:S04]  /*06f0*/  LDG.E.U16 R7, [R26.64] ;  /* 0x000000041a077981 */ /* 0x000ea8000c1e1500 */
[----:B------:R-:W3:Y:S01]  /*0700*/  LDG.E.U16 R48, [R24.64] ;  /* 0x0000000418307981 */ /* 0x000ee2000c1e1500 */
[----:B------:R-:W-:-:S03]  /*0710*/  IMAD.WIDE R50, R2, 0x2, R8 ;  /* 0x0000000202327825 */ /* 0x000fc600078e0208 */
[----:B------:R-:W-:Y:S01]  /*0720*/  BAR.SYNC.DEFER_BLOCKING 0x0 ;  /* 0x0000000000007b1d */ /* 0x000fe20000010000 */
[----:B------:R-:W-:-:S05]  /*0730*/  IMAD.WIDE R52, R2, 0x2, R10 ;  /* 0x0000000202347825 */ /* 0x000fca00078e020a */
[----:B--2---:R-:W-:Y:S04]  /*0740*/  STS.U16 [R46+0x400], R7 ;  /* 0x000400072e007388 */ /* 0x004fe80000000400 */
[----:B---3--:R-:W-:Y:S04]  /*0750*/  STS.U16 [R46+0x600], R48 ;  /* 0x000600302e007388 */ /* 0x008fe80000000400 */
[----:B------:R-:W-:Y:S06]  /*0760*/  BAR.SYNC.DEFER_BLOCKING 0x0 ;  /* 0x0000000000007b1d */ /* 0x000fec0000010000 */
[----:B------:R0:W2:Y:S04]  /*0770*/  LDG.E.U16 R50, [R50.64] ;  /* 0x0000000432327981 */ /* 0x0000a8000c1e1500 */
[----:B------:R-:W-:Y:S04]  /*0780*/  LDSM.16.MT88.4 R20, [R54] ;  /* 0x000000003614783b */ /* 0x000fe80000004200 */
[----:B------:R-:W1:Y:S04]  /*0790*/  LDSM.16.M88.4 R32, [R45+0x400] ;  /* 0x000400002d20783b */ /* 0x000e680000000200 */
[----:B0-----:R0:W3:Y:S01]  /*07a0*/  LDG.E.U16 R51, [R52.64] ;  /* 0x0000000434337981 */ /* 0x0010e2000c1e1500 */
[----:B------:R-:W-:-:S03]  /*07b0*/  IADD3 R3, R3, 0x20, RZ ;  /* 0x0000002003037810 */ /* 0x000fc60007ffe0ff */
[----:B------:R-:W4:Y:S04]  /*07c0*/  LDSM.16.M88.4 R24, [R45+0x600] ;  /* 0x000600002d18783b */ /* 0x000f280000000200 */
[----:B------:R-:W-:Y:S01]  /*07d0*/  BAR.SYNC.DEFER_BLOCKING 0x0 ;  /* 0x0000000000007b1d */ /* 0x000fe20000010000 */
[----:B------:R-:W-:Y:S01]  /*07e0*/  ISETP.GE.AND P0, PT, R3, c[0x0][0x1d0], PT ;  /* 0x0000740003007a0c */ /* 0x000fe20003f06270 */
[C---:B-1----:R-:W-:Y:S08]  /*07f0*/  HMMA.16816.F32 R28, R20.reuse, R32, RZ ;  /* 0x00000020141c723c */ /* 0x042ff000000018ff */
[C---:B------:R-:W-:Y:S08]  /*0800*/  HMMA.16816.F32 R32, R20.reuse, R34, RZ ;  /* 0x000000221420723c */ /* 0x040ff000000018ff */
[C---:B----4-:R-:W-:Y:S08]  /*0810*/  HMMA.16816.F32 R36, R20.reuse, R24, RZ ;  /* 0x000000181424723c */ /* 0x050ff000000018ff */
[----:B------:R-:W-:Y:S01]  /*0820*/  FMUL R7, R28, c[0x0][0x188] ;  /* 0x000062001c077a20 */ /* 0x000fe20000400000 */
[----:B------:R-:W-:Y:S01]  /*0830*/  HMMA.16816.F32 R20, R20, R26, RZ ;  /* 0x0000001a1414723c */ /* 0x000fe200000018ff */
[----:B------:R-:W-:-:S02]  /*0840*/  FMUL R24, R29, c[0x0][0x188] ;  /* 0x000062001d187a20 */ /* 0x000fc40000400000 */
[----:B------:R-:W-:-:S03]  /*0850*/  FMUL R25, R30, c[0x0][0x188] ;  /* 0x000062001e197a20 */ /* 0x000fc60000400000 */
[----:B------:R-:W-:Y:S01]  /*0860*/  FMNMX R24, R7, R24, !PT ;  /* 0x0000001807187209 */ /* 0x000fe20007800000 */
[----:B------:R-:W-:Y:S02]  /*0870*/  FMUL R7, R32, c[0x0][0x188] ;  /* 0x0000620020077a20 */ /* 0x000fe40000400000 */
[----:B------:R-:W-:-:S03]  /*0880*/  FMUL R26, R31, c[0x0][0x188] ;  /* 0x000062001f1a7a20 */ /* 0x000fc60000400000 */
[----:B------:R-:W-:Y:S01]  /*0890*/  FMNMX R24, R7, R24, !PT ;  /* 0x0000001807187209 */ /* 0x000fe20007800000 */
[----:B------:R-:W-:Y:S01]  /*08a0*/  FMUL R7, R33, c[0x0][0x188] ;  /* 0x0000620021077a20 */ /* 0x000fe20000400000 */
[----:B------:R-:W-:Y:S01]  /*08b0*/  FMNMX R26, R25, R26, !PT ;  /* 0x0000001a191a7209 */ /* 0x000fe20007800000 */
        /* <DEDUP_REMOVED lines=8> */
[----:B------:R-:W-:Y:S02]  /*0940*/  FMUL R25, R38, c[0x0][0x188] ;  /* 0x0000620026197a20 */ /* 0x000fe40000400000 */
[----:B------:R-:W-:Y:S01]  /*0950*/  FMUL R27, R23, c[0x0][0x188] ;  /* 0x00006200171b7a20 */ /* 0x000fe20000400000 */
[----:B------:R-:W-:Y:S01]  /*0960*/  FMNMX R24, R7, R24, !PT ;  /* 0x0000001807187209 */ /* 0x000fe20007800000 */
[----:B------:R-:W-:Y:S01]  /*0970*/  FMUL R7, R20, c[0x0][0x188] ;  /* 0x0000620014077a20 */ /* 0x000fe20000400000 */
[----:B------:R-:W-:-:S04]  /*0980*/  FMNMX R26, R25, R26, !PT ;  /* 0x0000001a191a7209 */ /* 0x000fc80007800000 */
[----:B------:R-:W-:Y:S01]  /*0990*/  FMNMX R7, R7, R24, !PT ;  /* 0x0000001807077209 */ /* 0x000fe20007800000 */
[----:B------:R-:W-:-:S05]  /*09a0*/  FMUL R24, R21, c[0x0][0x188] ;  /* 0x0000620015187a20 */ /* 0x000fca0000400000 */
[----:B------:R-:W-:-:S05]  /*09b0*/  FMNMX R24, R24, R7, !PT ;  /* 0x0000000718187209 */ /* 0x000fca0007800000 */
[----:B------:R-:W1:Y:S02]  /*09c0*/  SHFL.BFLY PT, R7, R24, 0x2, 0x1f ;  /* 0x0c401f0018077f89 */ /* 0x000e6400000e0000 */
[----:B-1----:R-:W-:Y:S01]  /*09d0*/  FMNMX R25, R24, R7, !PT ;  /* 0x0000000718197209 */ /* 0x002fe20007800000 */
[----:B------:R-:W-:-:S04]  /*09e0*/  FMUL R7, R39, c[0x0][0x188] ;  /* 0x0000620027077a20 */ /* 0x000fc80000400000 */
[----:B------:R-:W1:Y:S01]  /*09f0*/  SHFL.BFLY PT, R24, R25, 0x1, 0x1f ;  /* 0x0c201f0019187f89 */ /* 0x000e6200000e0000 */
[----:B------:R-:W-:Y:S01]  /*0a00*/  FMNMX R26, R7, R26, !PT ;  /* 0x0000001a071a7209 */ /* 0x000fe20007800000 */
[----:B------:R-:W-:-:S05]  /*0a10*/  FMUL R7, R22, c[0x0][0x188] ;  /* 0x0000620016077a20 */ /* 0x000fca0000400000 */
[----:B------:R-:W-:-:S04]  /*0a20*/  FMNMX R26, R7, R26, !PT ;  /* 0x0000001a071a7209 */ /* 0x000fc80007800000 */
[----:B------:R-:W-:-:S05]  /*0a30*/  FMNMX R27, R27, R26, !PT ;  /* 0x0000001a1b1b7209 */ /* 0x000fca0007800000 */
[----:B------:R-:W4:Y:S01]  /*0a40*/  SHFL.BFLY PT, R26, R27, 0x2, 0x1f ;  /* 0x0c401f001b1a7f89 */ /* 0x000f2200000e0000 */
[----:B-1----:R-:W-:-:S04]  /*0a50*/  FMNMX R24, R25, R24, !PT ;  /* 0x0000001819187209 */ /* 0x002fc80007800000 */
[----:B------:R-:W-:-:S05]  /*0a60*/  FMNMX R7, R24, R47, !PT ;  /* 0x0000002f18077209 */ /* 0x000fca0007800000 */
[--C-:B------:R-:W-:Y:S02]  /*0a70*/  FFMA R28, R28, c[0x0][0x188], -R7.reuse ;  /* 0x000062001c1c7a23 */ /* 0x100fe40000000807 */
[--C-:B------:R-:W-:Y:S02]  /*0a80*/  FFMA R29, R29, c[0x0][0x188], -R7.reuse ;  /* 0x000062001d1d7a23 */ /* 0x100fe40000000807 */
[----:B------:R-:W-:Y:S02]  /*0a90*/  FMUL R28, R28, 1.4426950216293334961 ;  /* 0x3fb8aa3b1c1c7820 */ /* 0x000fe40000400000 */
[----:B------:R-:W-:Y:S01]  /*0aa0*/  FMUL R24, R29, 1.4426950216293334961 ;  /* 0x3fb8aa3b1d187820 */ /* 0x000fe20000400000 */
[----:B----4-:R-:W-:Y:S01]  /*0ab0*/  FMNMX R26, R27, R26, !PT ;  /* 0x0000001a1b1a7209 */ /* 0x010fe20007800000 */
[--C-:B------:R-:W-:Y:S02]  /*0ac0*/  FFMA R32, R32, c[0x0][0x188], -R7.reuse ;  /* 0x0000620020207a23 */ /* 0x100fe40000000807 */
[----:B------:R-:W-:Y:S01]  /*0ad0*/  MUFU.EX2 R28, R28 ;  /* 0x0000001c001c7308 */ /* 0x000fe20000000800 */
[----:B------:R-:W-:Y:S01]  /*0ae0*/  FFMA R33, R33, c[0x0][0x188], -R7 ;  /* 0x0000620021217a23 */ /* 0x000fe20000000807 */
[----:B------:R-:W1:Y:S01]  /*0af0*/  SHFL.BFLY PT, R25, R26, 0x1, 0x1f ;  /* 0x0c201f001a197f89 */ /* 0x000e6200000e0000 */
[----:B------:R-:W-:-:S02]  /*0b00*/  FMUL R29, R32, 1.4426950216293334961 ;  /* 0x3fb8aa3b201d7820 */ /* 0x000fc40000400000 */
[--C-:B------:R-:W-:Y:S02]  /*0b10*/  FFMA R20, R20, c[0x0][0x188], -R7.reuse ;  /* 0x0000620014147a23 */ /* 0x100fe40000000807 */
[--C-:B------:R-:W-:Y:S01]  /*0b20*/  FFMA R27, R36, c[0x0][0x188], -R7.reuse ;  /* 0x00006200241b7a23 */ /* 0x100fe20000000807 */
[----:B------:R-:W4:Y:S01]  /*0b30*/  MUFU.EX2 R24, R24 ;  /* 0x0000001800187308 */ /* 0x000f220000000800 */
[----:B------:R-:W-:Y:S02]  /*0b40*/  FMUL R33, R33, 1.4426950216293334961 ;  /* 0x3fb8aa3b21217820 */ /* 0x000fe40000400000 */
[----:B------:R-:W-:Y:S02]  /*0b50*/  FMUL R20, R20, 1.4426950216293334961 ;  /* 0x3fb8aa3b14147820 */ /* 0x000fe40000400000 */
[----:B------:R-:W-:Y:S02]  /*0b60*/  FMUL R27, R27, 1.4426950216293334961 ;  /* 0x3fb8aa3b1b1b7820 */ /* 0x000fe40000400000 */
[--C-:B------:R-:W-:Y:S01]  /*0b70*/  FFMA R37, R37, c[0x0][0x188], -R7.reuse ;  /* 0x0000620025257a23 */ /* 0x100fe20000000807 */
[----:B------:R4:W-:Y:S01]  /*0b80*/  MUFU.EX2 R48, R20 ;  /* 0x0000001400307308 */ /* 0x0009e20000000800 */
[----:B------:R-:W-:-:S02]  /*0b90*/  FFMA R21, R21, c[0x0][0x188], -R7 ;  /* 0x0000620015157a23 */ /* 0x000fc40000000807 */
[----:B------:R-:W-:Y:S02]  /*0ba0*/  FMUL R37, R37, 1.4426950216293334961 ;  /* 0x3fb8aa3b25257820 */ /* 0x000fe40000400000 */
[----:B------:R-:W-:-:S03]  /*0bb0*/  FMUL R21, R21, 1.4426950216293334961 ;  /* 0x3fb8aa3b15157820 */ /* 0x000fc60000400000 */
[----:B------:R-:W-:Y:S01]  /*0bc0*/  MUFU.EX2 R36, R33 ;  /* 0x0000002100247308 */ /* 0x000fe20000000800 */
[----:B----4-:R-:W-:Y:S01]  /*0bd0*/  FADD R20, R28, R24 ;  /* 0x000000181c147221 */ /* 0x010fe20000000000 */
[----:B-1----:R-:W-:Y:S01]  /*0be0*/  FMNMX R32, R26, R25, !PT ;  /* 0x000000191a207209 */ /* 0x002fe20007800000 */
[----:B------:R-:W-:Y:S01]  /*0bf0*/  FADD R25, -R7, R47 ;  /* 0x0000002f07197221 */ /* 0x000fe20000000100 */
[----:B------:R-:W-:Y:S02]  /*0c00*/  F2FP.PACK_AB R28, R24, R28 ;  /* 0x0000001c181c723e */ /* 0x000fe400000000ff */
[----:B------:R-:W-:Y:S01]  /*0c10*/  FMNMX R32, R32, R49, !PT ;  /* 0x0000003120207209 */ /* 0x000fe20007800000 */
[----:B------:R-:W-:Y:S01]  /*0c20*/  FMUL R25, R25, 1.4426950216293334961 ;  /* 0x3fb8aa3b19197820 */ /* 0x000fe20000400000 */
[----:B0-----:R-:W-:Y:S03]  /*0c30*/  MUFU.EX2 R53, R27 ;  /* 0x0000001b00357308 */ /* 0x001fe60000000800 */
[----:B------:R-:W-:-:S02]  /*0c40*/  FFMA R30, R30, c[0x0][0x188], -R32 ;  /* 0x000062001e1e7a23 */ /* 0x000fc40000000820 */
[--C-:B------:R-:W-:Y:S02]  /*0c50*/  FFMA R31, R31, c[0x0][0x188], -R32.reuse ;  /* 0x000062001f1f7a23 */ /* 0x100fe40000000820 */
[----:B------:R-:W-:Y:S01]  /*0c60*/  FMUL R30, R30, 1.4426950216293334961 ;  /* 0x3fb8aa3b1e1e7820 */ /* 0x000fe20000400000 */
[----:B------:R-:W0:Y:S01]  /*0c70*/  MUFU.EX2 R33, R25 ;  /* 0x0000001900217308 */ /* 0x000e220000000800 */
[----:B------:R-:W-:Y:S02]  /*0c80*/  FMUL R58, R31, 1.4426950216293334961 ;  /* 0x3fb8aa3b1f3a7820 */ /* 0x000fe40000400000 */
[--C-:B------:R-:W-:Y:S02]  /*0c90*/  FFMA R34, R34, c[0x0][0x188], -R32.reuse ;  /* 0x0000620022227a23 */ /* 0x100fe40000000820 */
[--C-:B------:R-:W-:Y:S02]  /*0ca0*/  FFMA R35, R35, c[0x0][0x188], -R32.reuse ;  /* 0x0000620023237a23 */ /* 0x100fe40000000820 */
[----:B------:R-:W-:Y:S01]  /*0cb0*/  FMUL R31, R34, 1.4426950216293334961 ;  /* 0x3fb8aa3b221f7820 */ /* 0x000fe20000400000 */
[----:B------:R-:W-:Y:S01]  /*0cc0*/  MUFU.EX2 R52, R37 ;  /* 0x0000002500347308 */ /* 0x000fe20000000800 */
[----:B------:R-:W-:-:S02]  /*0cd0*/  FFMA R38, R38, c[0x0][0x188], -R32 ;  /* 0x0000620026267a23 */ /* 0x000fc40000000820 */
[--C-:B------:R-:W-:Y:S02]  /*0ce0*/  FFMA R39, R39, c[0x0][0x188], -R32.reuse ;  /* 0x0000620027277a23 */ /* 0x100fe40000000820 */
[----:B------:R-:W-:-:S03]  /*0cf0*/  FFMA R23, R23, c[0x0][0x188], -R32 ;  /* 0x0000620017177a23 */ /* 0x000fc60000000820 */
[----:B------:R-:W1:Y:S01]  /*0d00*/  MUFU.EX2 R29, R29 ;  /* 0x0000001d001d7308 */ /* 0x000e620000000800 */
[C---:B0-----:R-:W-:Y:S02]  /*0d10*/  FMUL R16, R33.reuse, R16 ;  /* 0x0000001021107220 */ /* 0x041fe40000400000 */
[C---:B------:R-:W-:Y:S02]  /*0d20*/  FMUL R17, R33.reuse, R17 ;  /* 0x0000001121117220 */ /* 0x040fe40000400000 */
[C---:B------:R-:W-:Y:S02]  /*0d30*/  FMUL R12, R33.reuse, R12 ;  /* 0x0000000c210c7220 */ /* 0x040fe40000400000 */
[----:B------:R-:W-:Y:S01]  /*0d40*/  FMUL R13, R33, R13 ;  /* 0x0000000d210d7220 */ /* 0x000fe20000400000 */
[----:B------:R0:W-:Y:S08]  /*0d50*/  MUFU.EX2 R37, R30 ;  /* 0x0000001e00257308 */ /* 0x0001f00000000800 */
[----:B------:R4:W-:Y:S01]  /*0d60*/  MUFU.EX2 R47, R21 ;  /* 0x00000015002f7308 */ /* 0x0009e20000000800 */
[----:B0-----:R-:W-:-:S02]  /*0d70*/  FADD R30, -R32, R49 ;  /* 0x00000031201e7221 */ /* 0x001fc40000000100 */
[----:B-1----:R-:W-:Y:S02]  /*0d80*/  FADD R49, R29, R20 ;  /* 0x000000141d317221 */ /* 0x002fe40000000000 */
[----:B------:R-:W-:Y:S01]  /*0d90*/  FMUL R34, R30, 1.4426950216293334961 ;  /* 0x3fb8aa3b1e227820 */ /* 0x000fe20000400000 */
[C---:B------:R-:W-:Y:S01]  /*0da0*/  F2FP.PACK_AB R30, R36.reuse, R29 ;  /* 0x0000001d241e723e */ /* 0x040fe200000000ff */
[----:B------:R-:W-:Y:S01]  /*0db0*/  FADD R20, R36, R49 ;  /* 0x0000003124147221 */ /* 0x000fe20000000000 */
[----:B------:R-:W0:Y:S01]  /*0dc0*/  MUFU.EX2 R58, R58 ;  /* 0x0000003a003a7308 */ /* 0x000e220000000800 */
[----:B----4-:R-:W-:Y:S02]  /*0dd0*/  FMUL R21, R35, 1.4426950216293334961 ;  /* 0x3fb8aa3b23157820 */ /* 0x010fe40000400000 */
[----:B------:R-:W-:Y:S02]  /*0de0*/  FMUL R35, R38, 1.4426950216293334961 ;  /* 0x3fb8aa3b26237820 */ /* 0x000fe40000400000 */
[----:B------:R-:W-:-:S02]  /*0df0*/  FMUL R36, R39, 1.4426950216293334961 ;  /* 0x3fb8aa3b27247820 */ /* 0x000fc40000400000 */
[----:B------:R-:W-:Y:S01]  /*0e00*/  FFMA R38, R22, c[0x0][0x188], -R32 ;  /* 0x0000620016267a23 */ /* 0x000fe20000000820 */
[----:B------:R-:W1:Y:S01]  /*0e10*/  MUFU.EX2 R31, R31 ;  /* 0x0000001f001f7308 */ /* 0x000e620000000800 */
[----:B------:R-:W-:-:S07]  /*0e20*/  FMUL R49, R23, 1.4426950216293334961 ;  /* 0x3fb8aa3b17317820 */ /* 0x000fce0000400000 */
[----:B------:R-:W4:Y:S01]  /*0e30*/  MUFU.EX2 R21, R21 ;  /* 0x0000001500157308 */ /* 0x000f220000000800 */
[----:B0-----:R-:W-:Y:S01]  /*0e40*/  FADD R22, R37, R58 ;  /* 0x0000003a25167221 */ /* 0x001fe20000000000 */
[----:B------:R-:W-:Y:S01]  /*0e50*/  F2FP.PACK_AB R29, R58, R37 ;  /* 0x000000253a1d723e */ /* 0x000fe200000000ff */
[----:B------:R-:W-:-:S05]  /*0e60*/  FMUL R37, R38, 1.4426950216293334961 ;  /* 0x3fb8aa3b26257820 */ /* 0x000fca0000400000 */
[----:B------:R-:W0:Y:S01]  /*0e70*/  MUFU.EX2 R34, R34 ;  /* 0x0000002200227308 */ /* 0x000e220000000800 */
[----:B-1----:R-:W-:Y:S01]  /*0e80*/  FADD R22, R31, R22 ;  /* 0x000000161f167221 */ /* 0x002fe20000000000 */
[----:B--2---:R-:W-:Y:S06]  /*0e90*/  STS.U16 [R0+0x400], R50 ;  /* 0x0004003200007388 */ /* 0x004fec0000000400 */
[----:B------:R-:W1:Y:S01]  /*0ea0*/  MUFU.EX2 R35, R35 ;  /* 0x0000002300237308 */ /* 0x000e620000000800 */
[C---:B----4-:R-:W-:Y:S01]  /*0eb0*/  F2FP.PACK_AB R31, R21.reuse, R31 ;  /* 0x0000001f151f723e */ /* 0x050fe200000000ff */
[----:B------:R-:W-:Y:S01]  /*0ec0*/  FADD R22, R21, R22 ;  /* 0x0000001615167221 */ /* 0x000fe20000000000 */
[----:B---3--:R-:W-:Y:S05]  /*0ed0*/  STS.U16 [R0+0x600], R51 ;  /* 0x0006003300007388 */ /* 0x008fea0000000400 */
[----:B------:R-:W2:Y:S01]  /*0ee0*/  MUFU.EX2 R36, R36 ;  /* 0x0000002400247308 */ /* 0x000ea20000000800 */
[C---:B0-----:R-:W-:Y:S01]  /*0ef0*/  FMUL R18, R34.reuse, R18 ;  /* 0x0000001222127220 */ /* 0x041fe20000400000 */
[----:B------:R-:W-:Y:S01]  /*0f00*/  BAR.SYNC.DEFER_BLOCKING 0x0 ;  /* 0x0000000000007b1d */ /* 0x000fe20000010000 */
[----:B------:R-:W-:-:S02]  /*0f10*/  FMUL R19, R34, R19 ;  /* 0x0000001322137220 */ /* 0x000fc40000400000 */
[C---:B------:R-:W-:Y:S02]  /*0f20*/  FMUL R14, R34.reuse, R14 ;  /* 0x0000000e220e7220 */ /* 0x040fe40000400000 */
[----:B-1----:R-:W-:Y:S01]  /*0f30*/  FADD R39, R35, R22 ;  /* 0x0000001623277221 */ /* 0x002fe20000000000 */
[----:B------:R-:W0:Y:S01]  /*0f40*/  MUFU.EX2 R37, R37 ;  /* 0x0000002500257308 */ /* 0x000e220000000800 */
[----:B------:R-:W-:Y:S02]  /*0f50*/  FMUL R15, R34, R15 ;  /* 0x0000000f220f7220 */ /* 0x000fe40000400000 */
[----:B--2---:R-:W-:-:S04]  /*0f60*/  FADD R38, R36, R39 ;  /* 0x0000002724267221 */ /* 0x004fc80000000000 */
[----:B0-----:R-:W-:Y:S01]  /*0f70*/  FADD R39, R37, R38 ;  /* 0x0000002625277221 */ /* 0x001fe20000000000 */
[----:B------:R-:W0:Y:S02]  /*0f80*/  LDSM.16.M88.4 R24, [R44+0x400] ;  /* 0x000400002c18783b */ /* 0x000e240000000200 */
[----:B0-----:R-:W-:Y:S01]  /*0f90*/  HMMA.16816.F32 R16, R28, R24, R16 ;  /* 0x000000181c10723c */ /* 0x001fe20000001810 */
[----:B------:R-:W0:Y:S06]  /*0fa0*/  MUFU.EX2 R24, R49 ;  /* 0x0000003100187308 */ /* 0x000e2c0000000800 */
[----:B------:R-:W-:-:S02]  /*0fb0*/  FADD R25, R53, R20 ;  /* 0x0000001435197221 */ /* 0x000fc40000000000 */
[----:B------:R-:W-:Y:S02]  /*0fc0*/  LDSM.16.M88.4 R20, [R44+0x600] ;  /* 0x000600002c14783b */ /* 0x000fe40000000200 */
[----:B------:R-:W-:-:S04]  /*0fd0*/  FADD R25, R52, R25 ;  /* 0x0000001934197221 */ /* 0x000fc80000000000 */
[----:B------:R-:W-:Y:S02]  /*0fe0*/  FADD R50, R48, R25 ;  /* 0x0000001930327221 */ /* 0x000fe40000000000 */
[----:B0-----:R-:W-:Y:S02]  /*0ff0*/  FADD R38, R24, R39 ;  /* 0x0000002718267221 */ /* 0x001fe40000000000 */
[----:B------:R-:W-:-:S03]  /*1000*/  FADD R25, R47, R50 ;  /* 0x000000322f197221 */ /* 0x000fc60000000000 */
[----:B------:R-:W0:Y:S04]  /*1010*/  SHFL.BFLY PT, R49, R38, 0x2, 0x1f ;  /* 0x0c401f0026317f89 */ /* 0x000e2800000e0000 */
[----:B------:R-:W1:Y:S01]  /*1020*/  SHFL.BFLY PT, R39, R25, 0x2, 0x1f ;  /* 0x0c401f0019277f89 */ /* 0x000e6200000e0000 */
[----:B0-----:R-:W-:Y:S01]  /*1030*/  FADD R49, R38, R49 ;  /* 0x0000003126317221 */ /* 0x001fe20000000000 */
[----:B------:R-:W-:Y:S01]  /*1040*/  HMMA.16816.F32 R12, R28, R20, R12 ;  /* 0x000000141c0c723c */ /* 0x000fe2000000180c */
[----:B-1----:R-:W-:-:S03]  /*1050*/  FADD R39, R25, R39 ;  /* 0x0000002719277221 */ /* 0x002fc60000000000 */
[----:B------:R-:W0:Y:S04]  /*1060*/  SHFL.BFLY PT, R21, R49, 0x1, 0x1f ;  /* 0x0c201f0031157f89 */ /* 0x000e2800000e0000 */
[----:B------:R-:W1:Y:S01]  /*1070*/  SHFL.BFLY PT, R20, R39, 0x1, 0x1f ;  /* 0x0c201f0027147f89 */ /* 0x000e6200000e0000 */
[----:B------:R-:W-:Y:S02]  /*1080*/  F2FP.PACK_AB R28, R52, R53 ;  /* 0x00000035341c723e */ /* 0x000fe400000000ff */
[----:B------:R-:W-:Y:S02]  /*1090*/  F2FP.PACK_AB R30, R47, R48 ;  /* 0x000000302f1e723e */ /* 0x000fe400000000ff */
[----:B------:R-:W-:Y:S02]  /*10a0*/  F2FP.PACK_AB R29, R36, R35 ;  /* 0x00000023241d723e */ /* 0x000fe400000000ff */
[----:B------:R-:W-:-:S02]  /*10b0*/  F2FP.PACK_AB R31, R24, R37 ;  /* 0x00000025181f723e */ /* 0x000fc400000000ff */
[----:B------:R-:W-:-:S05]  /*10c0*/  MOV R47, R7 ;  /* 0x00000007002f7202 */ /* 0x000fca0000000f00 */
[----:B------:R-:W-:Y:S01]  /*10d0*/  HMMA.16816.F32 R16, R28, R26, R16 ;  /* 0x0000001a1c10723c */ /* 0x000fe20000001810 */
[----:B0-----:R-:W-:Y:S01]  /*10e0*/  FADD R21, R49, R21 ;  /* 0x0000001531157221 */ /* 0x001fe20000000000 */
[----:B------:R-:W-:-:S06]  /*10f0*/  MOV R49, R32 ;  /* 0x0000002000317202 */ /* 0x000fcc0000000f00 */
[----:B------:R-:W-:Y:S01]  /*1100*/  HMMA.16816.F32 R12, R28, R22, R12 ;  /* 0x000000161c0c723c */ /* 0x000fe2000000180c */
[----:B-1----:R-:W-:Y:S02]  /*1110*/  FADD R20, R39, R20 ;  /* 0x0000001427147221 */ /* 0x002fe40000000000 */
[----:B------:R-:W-:Y:S02]  /*1120*/  FFMA R6, R34, R6, R21 ;  /* 0x0000000622067223 */ /* 0x000fe40000000015 */
[----:B------:R-:W-:Y:S02]  /*1130*/  FFMA R4, R33, R4, R20 ;  /* 0x0000000421047223 */ /* 0x000fe40000000014 */
[----:B------:R-:W-:-:S05]  /*1140*/  MOV R22, 0x20 ;  /* 0x0000002000167802 */ /* 0x000fca0000000f00 */
[C---:B------:R-:W-:Y:S02]  /*1150*/  IMAD R2, R22.reuse, c[0x0][0x1b4], R2 ;  /* 0x00006d0016027a24 */ /* 0x040fe400078e0202 */
[----:B------:R-:W-:Y:S01]  /*1160*/  IMAD R5, R22, c[0x0][0x1a4], R5 ;  /* 0x0000690016057a24 */ /* 0x000fe200078e0205 */
[----:B------:R-:W-:Y:S05]  /*1170*/  @!P0 BRA `(.L_x_1) ;  /* 0xfffff55000008947 */ /* 0x000fea000383ffff */
.L_x_0:
[----:B------:R-:W-:Y:S01]  /*1180*/  MOV R28, R4 ;  /* 0x00000004001c7202 */ /* 0x000fe20000000f00 */
[----:B------:R-:W1:Y:S01]  /*1190*/  S2R R25, SR_CTAID.Y ;  /* 0x0000000000197919 */ /* 0x000e620000002600 */
[----:B------:R-:W-:Y:S01]  /*11a0*/  MOV R24, R17 ;  /* 0x0000001100187202 */ /* 0x000fe20000000f00 */
[----:B0-----:R-:W-:Y:S01]  /*11b0*/  IMAD R9, R55, c[0x0][0x1c4], RZ ;  /* 0x0000710037097a24 */ /* 0x001fe200078e02ff */
[C---:B------:R-:W-:Y:S01]  /*11c0*/  FSETP.GT.AND P0, PT, |R28|.reuse, 8.50705917302346158658e+37, PT ;  /* 0x7e8000001c00780b */ /* 0x040fe20003f04200 */
[C---:B------:R-:W-:Y:S01]  /*11d0*/  FMUL R3, R28.reuse, 8388608 ;  /* 0x4b0000001c037820 */ /* 0x040fe20000400000 */
[----:B------:R-:W-:Y:S01]  /*11e0*/  FSETP.GEU.AND P4, PT, |R28|, 1.175494350822287508e-38, PT ;  /* 0x008000001c00780b */ /* 0x000fe20003f8e200 */
[----:B------:R-:W-:Y:S01]  /*11f0*/  BAR.SYNC.DEFER_BLOCKING 0x0 ;  /* 0x0000000000007b1d */ /* 0x000fe20000010000 */
[----:B------:R-:W-:-:S02]  /*1200*/  MOV R17, R6 ;  /* 0x0000000600117202 */ /* 0x000fc40000000f00 */
[C---:B------:R-:W-:Y:S02]  /*1210*/  FSETP.GEU.AND P3, PT, R28.reuse, 1.175494350822287508e-38, PT ;  /* 0x008000001c00780b */ /* 0x040fe40003f6e000 */
[C---:B------:R-:W-:Y:S01]  /*1220*/  FSETP.GT.AND P6, PT, |R17|.reuse, 8.50705917302346158658e+37, PT ;  /* 0x7e8000001100780b */ /* 0x040fe20003fc4200 */
[----:B------:R-:W-:Y:S01]  /*1230*/  FMUL R4, R17, 8388608 ;  /* 0x4b00000011047820 */ /* 0x000fe20000400000 */
[----:B------:R-:W-:Y:S02]  /*1240*/  LOP3.LUT R2, R57, 0xc0, RZ, 0xc0, !PT ;  /* 0x000000c039027812 */ /* 0x000fe400078ec0ff */
[----:B------:R-:W-:Y:S01]  /*1250*/  FSEL R3, R3, R28, !P3 ;  /* 0x0000001c03037208 */ /* 0x000fe20005800000 */
[----:B------:R-:W-:Y:S01]  /*1260*/  @P0 FMUL R28, R28, 0.25 ;  /* 0x3e8000001c1c0820 */ /* 0x000fe20000400000 */
[----:B------:R-:W-:Y:S01]  /*1270*/  FSETP.GEU.AND P5, PT, |R17|, 1.175494350822287508e-38, PT ;  /* 0x008000001100780b */ /* 0x000fe20003fae200 */
[----:B------:R-:W-:Y:S01]  /*1280*/  @P0 FMUL R12, R12, 0.25 ;  /* 0x3e8000000c0c0820 */ /* 0x000fe20000400000 */
[----:B------:R-:W-:Y:S01]  /*1290*/  LOP3.LUT R5, R60, 0x300, RZ, 0xc0, !PT ;  /* 0x000003003c057812 */ /* 0x000fe200078ec0ff */
[----:B------:R-:W-:Y:S01]  /*12a0*/  @!P4 FMUL R28, R28, 16777216 ;  /* 0x4b8000001c1cc820 */ /* 0x000fe20000400000 */
[----:B------:R-:W-:Y:S01]  /*12b0*/  SHF.R.U32.HI R8, RZ, 0x1, R2 ;  /* 0x00000001ff087819 */ /* 0x000fe20000011602 */
[----:B------:R-:W-:Y:S01]  /*12c0*/  @P0 FMUL R24, R24, 0.25 ;  /* 0x3e80000018180820 */ /* 0x000fe20000400000 */
[----:B------:R-:W-:Y:S01]  /*12d0*/  SHF.L.U32 R2, R57, 0x2, RZ ;  /* 0x0000000239027819 */ /* 0x000fe200000006ff */
[----:B-1----:R-:W-:Y:S01]  /*12e0*/  IMAD R10, R25, c[0x0][0x1c0], RZ ;  /* 0x00007000190a7a24 */ /* 0x002fe200078e02ff */
[----:B------:R-:W-:Y:S01]  /*12f0*/  SHF.R.S32.HI R11, RZ, 0x5, R57 ;  /* 0x00000005ff0b7819 */ /* 0x000fe20000011439 */
[----:B------:R-:W-:Y:S01]  /*1300*/  @!P4 FMUL R12, R12, 16777216 ;  /* 0x4b8000000c0cc820 */ /* 0x000fe20000400000 */
[----:B------:R-:W-:Y:S01]  /*1310*/  LOP3.LUT R0, R60, 0x60, RZ, 0xc0, !PT ;  /* 0x000000603c007812 */ /* 0x000fe200078ec0ff */
[----:B------:R-:W-:Y:S01]  /*1320*/  @!P4 FMUL R24, R24, 16777216 ;  /* 0x4b8000001818c820 */ /* 0x000fe20000400000 */
[----:B------:R-:W-:Y:S01]  /*1330*/  MOV R26, R16 ;  /* 0x00000010001a7202 */ /* 0x000fe20000000f00 */
[----:B------:R-:W-:Y:S01]  /*1340*/  IMAD.MOV.U32 R16, RZ, RZ, R15 ;  /* 0x000000ffff107224 */ /* 0x000fe200078e000f */
[----:B------:R-:W-:Y:S01]  /*1350*/  FSETP.GEU.AND P2, PT, R17, 1.175494350822287508e-38, PT ;  /* 0x008000001100780b */ /* 0x000fe20003f4e000 */
[----:B------:R-:W-:Y:S01]  /*1360*/  @P6 FMUL R19, R19, 0.25 ;  /* 0x3e80000013136820 */ /* 0x000fe20000400000 */
[----:B------:R-:W-:Y:S01]  /*1370*/  LOP3.LUT R15, R5, 0xfc, R2, 0xf8, !PT ;  /* 0x000000fc050f7812 */ /* 0x000fe200078ef802 */
[----:B------:R-:W-:Y:S01]  /*1380*/  @P0 FMUL R26, R26, 0.25 ;  /* 0x3e8000001a1a0820 */ /* 0x000fe20000400000 */
[----:B------:R-:W-:Y:S01]  /*1390*/  SGXT R11, R11, 0x1 ;  /* 0x000000010b0b781a */ /* 0x000fe20000000200 */
[----:B------:R-:W0:Y:S01]  /*13a0*/  MUFU.RCP R5, R28 ;  /* 0x0000001c00057308 */ /* 0x000e220000001000 */
[----:B------:R-:W-:Y:S01]  /*13b0*/  LOP3.LUT R0, R0, 0x1c, R57, 0xf8, !PT ;  /* 0x0000001c00007812 */ /* 0x000fe200078ef839 */
[----:B------:R-:W-:Y:S01]  /*13c0*/  @!P4 FMUL R26, R26, 16777216 ;  /* 0x4b8000001a1ac820 */ /* 0x000fe20000400000 */
[----:B------:R-:W-:Y:S01]  /*13d0*/  FSEL R4, R4, R17, !P2 ;  /* 0x0000001104047208 */ /* 0x000fe20005000000 */
[----:B------:R-:W-:Y:S01]  /*13e0*/  @P6 FMUL R17, R17, 0.25 ;  /* 0x3e80000011116820 */ /* 0x000fe20000400000 */
[----:B------:R-:W-:Y:S01]  /*13f0*/  MOV R20, R13 ;  /* 0x0000000d00147202 */ /* 0x000fe20000000f00 */
[----:B------:R-:W-:Y:S01]  /*1400*/  @P6 FMUL R16, R16, 0.25 ;  /* 0x3e80000010106820 */ /* 0x000fe20000400000 */
[----:B------:R-:W-:Y:S01]  /*1410*/  LOP3.LUT R11, R0, 0x240, R11, 0x78, !PT ;  /* 0x00000240000b7812 */ /* 0x000fe200078e780b */
[----:B------:R-:W-:Y:S01]  /*1420*/  @!P5 FMUL R17, R17, 16777216 ;  /* 0x4b8000001111d820 */ /* 0x000fe20000400000 */
[----:B------:R-:W-:Y:S01]  /*1430*/  SHF.L.U32 R13, R9, 0x1, RZ ;  /* 0x00000001090d7819 */ /* 0x000fe200000006ff */
[----:B------:R-:W-:Y:S01]  /*1440*/  @P0 FMUL R20, R20, 0.25 ;  /* 0x3e80000014140820 */ /* 0x000fe20000400000 */
[----:B------:R-:W-:Y:S01]  /*1450*/  SHF.L.U32 R0, R10, 0x1, RZ ;  /* 0x000000010a007819 */ /* 0x000fe200000006ff */
[----:B------:R-:W-:Y:S01]  /*1460*/  @P6 FMUL R18, R18, 0.25 ;  /* 0x3e80000012126820 */ /* 0x000fe20000400000 */
[----:B------:R-:W-:Y:S01]  /*1470*/  MOV R22, R14 ;  /* 0x0000000e00167202 */ /* 0x000fe20000000f00 */
[----:B------:R-:W-:Y:S01]  /*1480*/  @!P4 FMUL R20, R20, 16777216 ;  /* 0x4b8000001414c820 */ /* 0x000fe20000400000 */
[----:B------:R-:W-:Y:S01]  /*1490*/  IADD3 R0, P0, P1, R13, c[0x0][0x178], R0 ;  /* 0x00005e000d007a10 */ /* 0x000fe2000791e000 */
[C---:B0-----:R-:W-:Y:S01]  /*14a0*/  FMUL R14, R5.reuse, R12 ;  /* 0x0000000c050e7220 */ /* 0x041fe20000400000 */
[----:B------:R-:W0:Y:S01]  /*14b0*/  MUFU.RCP R13, R17 ;  /* 0x00000011000d7308 */ /* 0x000e220000001000 */
[C---:B------:R-:W-:Y:S01]  /*14c0*/  FMUL R20, R5.reuse, R20 ;  /* 0x0000001405147220 */ /* 0x040fe20000400000 */
[----:B------:R-:W-:Y:S01]  /*14d0*/  IADD3 R6, R4, -0x3f3504f3, RZ ;  /* 0xc0cafb0d04067810 */ /* 0x000fe20007ffe0ff */
[----:B------:R-:W-:Y:S01]  /*14e0*/  FMUL R21, R5, R24 ;  /* 0x0000001805157220 */ /* 0x000fe20000400000 */
[----:B------:R-:W-:Y:S01]  /*14f0*/  LOP3.LUT R8, R15, R8, RZ, 0x3c, !PT ;  /* 0x000000080f087212 */ /* 0x000fe200078e3cff */
[----:B------:R-:W-:Y:S01]  /*1500*/  FMUL R23, R5, R26 ;  /* 0x0000001a05177220 */ /* 0x000fe20000400000 */
[----:B------:R-:W-:Y:S01]  /*1510*/  IADD3 R5, R3, -0x3f3504f3, RZ ;  /* 0xc0cafb0d03057810 */ /* 0x000fe20007ffe0ff */
[----:B------:R-:W-:Y:S01]  /*1520*/  @P6 FMUL R22, R22, 0.25 ;  /* 0x3e80000016166820 */ /* 0x000fe20000400000 */
[----:B------:R-:W-:Y:S01]  /*1530*/  LOP3.LUT R15, R6, 0xff800000, RZ, 0xc0, !PT ;  /* 0xff800000060f7812 */ /* 0x000fe200078ec0ff */
[----:B------:R-:W-:Y:S01]  /*1540*/  @!P5 FMUL R16, R16, 16777216 ;  /* 0x4b8000001010d820 */ /* 0x000fe20000400000 */
[----:B------:R-:W-:Y:S01]  /*1550*/  LOP3.LUT R12, R5, 0xff800000, RZ, 0xc0, !PT ;  /* 0xff800000050c7812 */ /* 0x000fe200078ec0ff */
[----:B------:R-:W-:Y:S01]  /*1560*/  @!P5 FMUL R22, R22, 16777216 ;  /* 0x4b8000001616d820 */ /* 0x000fe20000400000 */
[----:B------:R-:W-:Y:S01]  /*1570*/  MOV R24, 0x3dc6b27f ;  /* 0x3dc6b27f00187802 */ /* 0x000fe20000000f00 */
[----:B------:R-:W-:Y:S01]  /*1580*/  @!P5 FMUL R19, R19, 16777216 ;  /* 0x4b8000001313d820 */ /* 0x000fe20000400000 */
[----:B------:R-:W-:Y:S01]  /*1590*/  IADD3 R6, R3, -R12, RZ ;  /* 0x8000000c03067210 */ /* 0x000fe20007ffe0ff */
[----:B------:R-:W-:Y:S01]  /*15a0*/  @!P5 FMUL R18, R18, 16777216 ;  /* 0x4b8000001212d820 */ /* 0x000fe20000400000 */
[----:B------:R-:W-:Y:S01]  /*15b0*/  IADD3 R5, R4, -R15, RZ ;  /* 0x8000000f04057210 */ /* 0x000fe20007ffe0ff */
[C---:B0-----:R-:W-:Y:S01]  /*15c0*/  FMUL R16, R13.reuse, R16 ;  /* 0x000000100d107220 */ /* 0x041fe20000400000 */
[----:B------:R-:W-:Y:S01]  /*15d0*/  F2FP.PACK_AB R20, R20, R21 ;  /* 0x000000151414723e */ /* 0x000fe200000000ff */
[C---:B------:R-:W-:Y:S01]  /*15e0*/  FMUL R17, R13.reuse, R22 ;  /* 0x000000160d117220 */ /* 0x040fe20000400000 */
[----:B------:R-:W-:Y:S01]  /*15f0*/  F2FP.PACK_AB R22, R14, R23 ;  /* 0x000000170e16723e */ /* 0x000fe200000000ff */
[----:B------:R-:W-:Y:S01]  /*1600*/  FMUL R19, R13, R19 ;  /* 0x000000130d137220 */ /* 0x000fe20000400000 */
[----:B------:R-:W-:Y:S01]  /*1610*/  LOP3.LUT R21, R11, 0x20, RZ, 0x3c, !PT ;  /* 0x000000200b157812 */ /* 0x000fe200078e3cff */
[----:B------:R-:W-:Y:S01]  /*1620*/  FMUL R18, R13, R18 ;  /* 0x000000120d127220 */ /* 0x000fe20000400000 */
[----:B------:R-:W-:Y:S01]  /*1630*/  STS [R11+0x80], R20 ;  /* 0x000080140b007388 */ /* 0x000fe20000000800 */
[----:B------:R-:W-:Y:S01]  /*1640*/  FADD R6, R6, -1 ;  /* 0xbf80000006067421 */ /* 0x000fe20000000000 */
[----:B------:R-:W-:Y:S01]  /*1650*/  F2FP.PACK_AB R19, R16, R19 ;  /* 0x000000131013723e */ /* 0x000fe200000000ff */
[----:B------:R-:W-:Y:S01]  /*1660*/  FADD R5, R5, -1 ;  /* 0xbf80000005057421 */ /* 0x000fe20000000000 */
[----:B------:R-:W-:Y:S01]  /*1670*/  F2FP.PACK_AB R18, R17, R18 ;  /* 0x000000121112723e */ /* 0x000fe200000000ff */
[CC--:B------:R-:W-:Y:S01]  /*1680*/  FFMA.FTZ R13, R6.reuse, R24.reuse, -0.16845393180847167969 ;  /* 0xbe2c7f30060d7423 */ /* 0x0c0fe20000010018 */
[----:B------:R-:W-:Y:S01]  /*1690*/  STS [R11], R22 ;  /* 0x000000160b007388 */ /* 0x000fe20000000800 */
[C---:B------:R-:W-:Y:S01]  /*16a0*/  FFMA.FTZ R14, R5.reuse, R24, -0.16845393180847167969 ;  /* 0xbe2c7f30050e7423 */ /* 0x040fe20000010018 */
[----:B------:R-:W0:Y:S01]  /*16b0*/  I2F R12, R12 ;  /* 0x0000000c000c7306 */ /* 0x000e220000201400 */
[C---:B------:R-:W-:Y:S01]  /*16c0*/  FFMA.FTZ R13, R6.reuse, R13, 0.1716887056827545166 ;  /* 0x3e2fcf2a060d7423 */ /* 0x040fe2000001000d */
[----:B------:R-:W-:Y:S01]  /*16d0*/  STS [R21+0x100], R18 ;  /* 0x0001001215007388 */ /* 0x000fe20000000800 */
[----:B------:R-:W-:Y:S01]  /*16e0*/  FFMA.FTZ R14, R5, R14, 0.1716887056827545166 ;  /* 0x3e2fcf2a050e7423 */ /* 0x000fe2000001000e */
[----:B------:R-:W-:Y:S01]  /*16f0*/  ISETP.GE.U32.AND P5, PT, R3, 0x7f800000, PT ;  /* 0x7f8000000300780c */ /* 0x000fe20003fa6070 */
[C---:B------:R-:W-:Y:S01]  /*1700*/  FFMA.FTZ R13, R6.reuse, R13, -0.17900948226451873779 ;  /* 0xbe374e43060d7423 */ /* 0x040fe2000001000d */
[----:B------:R-:W-:Y:S01]  /*1710*/  STS [R21+0x180], R19 ;  /* 0x0001801315007388 */ /* 0x000fe20000000800 */
[C---:B------:R-:W-:Y:S01]  /*1720*/  FFMA.FTZ R14, R5.reuse, R14, -0.17900948226451873779 ;  /* 0xbe374e43050e7423 */ /* 0x040fe2000001000e */
[----:B------:R-:W1:Y:S01]  /*1730*/  I2F R15, R15 ;  /* 0x0000000f000f7306 */ /* 0x000e620000201400 */
[----:B------:R-:W-:Y:S01]  /*1740*/  FFMA.FTZ R13, R6, R13, 0.20512372255325317383 ;  /* 0x3e520bf4060d7423 */ /* 0x000fe2000001000d */
[----:B------:R-:W-:Y:S01]  /*1750*/  BAR.SYNC.DEFER_BLOCKING 0x0 ;  /* 0x0000000000007b1d */ /* 0x000fe20000010000 */
[----:B------:R-:W-:Y:S01]  /*1760*/  FFMA.FTZ R14, R5, R14, 0.20512372255325317383 ;  /* 0x3e520bf4050e7423 */ /* 0x000fe2000001000e */
[----:B------:R-:W-:Y:S01]  /*1770*/  ISETP.GE.U32.AND P4, PT, R4, 0x7f800000, PT ;  /* 0x7f8000000400780c */ /* 0x000fe20003f86070 */
[C---:B------:R-:W-:Y:S01]  /*1780*/  FFMA.FTZ R13, R6.reuse, R13, -0.24046532809734344482 ;  /* 0xbe763c8b060d7423 */ /* 0x040fe2000001000d */
[----:B------:R-:W-:Y:S01]  /*1790*/  LOP3.LUT R59, R59, 0x78, RZ, 0xc0, !PT ;  /* 0x000000783b3b7812 */ /* 0x000fe200078ec0ff */
[----:B------:R-:W-:Y:S01]  /*17a0*/  FFMA.FTZ R14, R5, R14, -0.24046532809734344482 ;  /* 0xbe763c8b050e7423 */ /* 0x000fe2000001000e */
[----:B------:R-:W-:Y:S01]  /*17b0*/  LOP3.LUT R61, R61, 0x38, RZ, 0xc0, !PT ;  /* 0x000000383d3d7812 */ /* 0x000fe200078ec0ff */
[----:B------:R-:W-:-:S02]  /*17c0*/  FFMA.FTZ R13, R6, R13, 0.28857114911079406738 ;  /* 0x3e93bf99060d7423 */ /* 0x000fc4000001000d */
[C---:B------:R-:W-:Y:S02]  /*17d0*/  FFMA.FTZ R14, R5.reuse, R14, 0.28857114911079406738 ;  /* 0x3e93bf99050e7423 */ /* 0x040fe4000001000e */
[C---:B------:R-:W-:Y:S02]  /*17e0*/  FFMA.FTZ R13, R6.reuse, R13, -0.36067417263984680176 ;  /* 0xbeb8aa49060d7423 */ /* 0x040fe4000001000d */
[C---:B------:R-:W-:Y:S02]  /*17f0*/  FFMA.FTZ R14, R5.reuse, R14, -0.36067417263984680176 ;  /* 0xbeb8aa49050e7423 */ /* 0x040fe4000001000e */
[C---:B------:R-:W-:Y:S02]  /*1800*/  FFMA.FTZ R13, R6.reuse, R13, 0.48089820146560668945 ;  /* 0x3ef6384a060d7423 */ /* 0x040fe4000001000d */
[----:B------:R-:W-:Y:S02]  /*1810*/  FFMA.FTZ R14, R5, R14, 0.48089820146560668945 ;  /* 0x3ef6384a050e7423 */ /* 0x000fe4000001000e */
[----:B------:R-:W-:-:S02]  /*1820*/  FFMA.FTZ R13, R6, R13, -0.72134751081466674805 ;  /* 0xbf38aa3b060d7423 */ /* 0x000fc4000001000d */
[----:B------:R-:W-:Y:S02]  /*1830*/  FFMA.FTZ R14, R5, R14, -0.72134751081466674805 ;  /* 0xbf38aa3b050e7423 */ /* 0x000fe4000001000e */
[----:B------:R-:W-:Y:S01]  /*1840*/  FMUL R13, R6, R13 ;  /* 0x0000000d060d7220 */ /* 0x000fe20000400000 */
[----:B------:R2:W3:Y:S01]  /*1850*/  LDS R23, [R8] ;  /* 0x0000000008177984 */ /* 0x0004e20000000800 */
[----:B------:R-:W-:Y:S01]  /*1860*/  IMAD.HI R17, R9, 0x2, RZ ;  /* 0x0000000209117827 */ /* 0x000fe200078e02ff */
[----:B------:R-:W-:-:S03]  /*1870*/  FSEL R9, RZ, -23, P3 ;  /* 0xc1b80000ff097808 */ /* 0x000fc60001800000 */
[----:B------:R-:W-:Y:S02]  /*1880*/  FMUL R13, R6, R13 ;  /* 0x0000000d060d7220 */ /* 0x000fe40000400000 */
[----:B------:R-:W-:Y:S01]  /*1890*/  FMUL R14, R5, R14 ;  /* 0x0000000e050e7220 */ /* 0x000fe20000400000 */
[----:B--2---:R-:W-:Y:S01]  /*18a0*/  @P5 MOV R8, 0x7f800000 ;  /* 0x7f80000000085802 */ /* 0x004fe20000000f00 */
[----:B------:R-:W-:Y:S01]  /*18b0*/  IMAD.HI R16, R10, 0x2, RZ ;  /* 0x000000020a107827 */ /* 0x000fe200078e02ff */
[----:B------:R-:W-:Y:S02]  /*18c0*/  FSEL R10, RZ, -23, P2 ;  /* 0xc1b80000ff0a7808 */ /* 0x000fe40001000000 */
[----:B------:R-:W-:Y:S01]  /*18d0*/  LOP3.LUT P2, RZ, R57, 0xe0, RZ, 0xc0, !PT ;  /* 0x000000e039ff7812 */ /* 0x000fe2000784c0ff */
[----:B0-----:R-:W-:Y:S01]  /*18e0*/  FFMA.FTZ R9, R12, 1.1920928955078125e-07, R9 ;  /* 0x340000000c097823 */ /* 0x001fe20000010009 */
[----:B------:R-:W-:Y:S01]  /*18f0*/  IADD3.X R16, R17, c[0x0][0x17c], R16, P0, P1 ;  /* 0x00005f0011107a10 */ /* 0x000fe200007e2410 */
[----:B------:R-:W-:Y:S01]  /*1900*/  FFMA.FTZ R6, R6, 1.4426950216293334961, R13 ;  /* 0x3fb8aa3b06067823 */ /* 0x000fe2000001000d */
[----:B------:R-:W-:Y:S01]  /*1910*/  FSETP.NEU.AND P0, PT, R3, RZ, PT ;  /* 0x000000ff0300720b */ /* 0x000fe20003f0d000 */
[----:B------:R-:W-:Y:S01]  /*1920*/  FMUL R14, R5, R14 ;  /* 0x0000000e050e7220 */ /* 0x000fe20000400000 */
[----:B------:R-:W-:Y:S01]  /*1930*/  FSETP.NEU.AND P1, PT, R4, RZ, PT ;  /* 0x000000ff0400720b */ /* 0x000fe20003f2d000 */
[----:B------:R-:W-:Y:S01]  /*1940*/  FADD R6, R9, R6 ;  /* 0x0000000609067221 */ /* 0x000fe20000000000 */
[----:B------:R-:W-:Y:S01]  /*1950*/  @P4 MOV R9, 0x7f800000 ;  /* 0x7f80000000094802 */ /* 0x000fe20000000f00 */
[----:B-1----:R-:W-:Y:S01]  /*1960*/  FFMA.FTZ R10, R15, 1.1920928955078125e-07, R10 ;  /* 0x340000000f0a7823 */ /* 0x002fe2000001000a */
[----:B------:R-:W-:Y:S01]  /*1970*/  SHF.R.U32.HI R57, RZ, 0x1, R57 ;  /* 0x00000001ff397819 */ /* 0x000fe20000011639 */
[----:B------:R-:W-:-:S02]  /*1980*/  FFMA.FTZ R5, R5, 1.4426950216293334961, R14 ;  /* 0x3fb8aa3b05057823 */ /* 0x000fc4000001000e */
[----:B------:R-:W-:Y:S01]  /*1990*/  @P5 FFMA.FTZ R6, R3, R8, +INF ;  /* 0x7f80000003065423 */ /* 0x000fe20000010008 */
[----:B------:R-:W-:Y:S01]  /*19a0*/  LOP3.LUT R8, R57, 0x4, RZ, 0xc0, !PT ;  /* 0x0000000439087812 */ /* 0x000fe200078ec0ff */
[----:B------:R-:W-:Y:S01]  /*19b0*/  FADD R5, R10, R5 ;  /* 0x000000050a057221 */ /* 0x000fe20000000000 */
[----:B------:R-:W-:Y:S01]  /*19c0*/  LOP3.LUT R10, R2, 0x40, RZ, 0xc0, !PT ;  /* 0x00000040020a7812 */ /* 0x000fe200078ec0ff */
[----:B------:R-:W-:Y:S01]  /*19d0*/  @P4 FFMA.FTZ R5, R4, R9, +INF ;  /* 0x7f80000004054423 */ /* 0x000fe20000010009 */
[----:B------:R-:W-:Y:S01]  /*19e0*/  MOV R4, c[0x0][0x1c8] ;  /* 0x0000720000047a02 */ /* 0x000fe20000000f00 */
[----:B------:R-:W-:Y:S01]  /*19f0*/  IMAD R3, R56, c[0x0][0x1c8], RZ ;  /* 0x0000720038037a24 */ /* 0x000fe200078e02ff */
[----:B------:R-:W-:Y:S02]  /*1a00*/  FSEL R6, R6, -INF , P0 ;  /* 0xff80000006067808 */ /* 0x000fe40000000000 */
[----:B------:R-:W-:Y:S02]  /*1a10*/  FSEL R9, R5, -INF , P1 ;  /* 0xff80000005097808 */ /* 0x000fe40000800000 */
[----:B------:R-:W-:Y:S01]  /*1a20*/  LEA R11, R4, R3, 0x3 ;  /* 0x00000003040b7211 */ /* 0x000fe200078e18ff */
[----:B------:R-:W-:Y:S01]  /*1a30*/  FFMA R6, R6, 0.69314718246459960938, R7 ;  /* 0x3f31721806067823 */ /* 0x000fe20000000007 */
[-C--:B------:R-:W-:Y:S01]  /*1a40*/  LEA R2, P3, R3, R0.reuse, 0x1 ;  /* 0x0000000003027211 */ /* 0x080fe200078608ff */
[----:B------:R-:W-:Y:S01]  /*1a50*/  FFMA R7, R9, 0.69314718246459960938, R32 ;  /* 0x3f31721809077823 */ /* 0x000fe20000000020 */
[----:B------:R-:W-:-:S02]  /*1a60*/  LEA R4, P4, R11, R0, 0x1 ;  /* 0x000000000b047211 */ /* 0x000fc400078808ff */
[-C--:B------:R-:W-:Y:S02]  /*1a70*/  LEA.HI.X.SX32 R3, R3, R16.reuse, 0x1, P3 ;  /* 0x0000001003037211 */ /* 0x080fe400018f0eff */
[----:B------:R-:W-:Y:S02]  /*1a80*/  LEA.HI.X.SX32 R5, R11, R16, 0x1, P4 ;  /* 0x000000100b057211 */ /* 0x000fe400020f0eff */
[----:B---3--:R-:W-:Y:S01]  /*1a90*/  PRMT R0, R23, 0x7632, R0 ;  /* 0x0000763217007816 */ /* 0x008fe20000000000 */
[----:B------:R0:W-:Y:S01]  /*1aa0*/  STG.E.U16 [R2.64], R23 ;  /* 0x0000001702007986 */ /* 0x0001e2000c101504 */
[----:B------:R-:W-:-:S03]  /*1ab0*/  IADD3 R8, R10, R61, R8 ;  /* 0x0000003d0a087210 */ /* 0x000fc60007ffe008 */
[----:B------:R0:W-:Y:S04]  /*1ac0*/  STG.E.U16 [R4.64], R0 ;  /* 0x0000000004007986 */ /* 0x0001e8000c101504 */
[----:B------:R-:W-:Y:S06]  /*1ad0*/  BAR.SYNC.DEFER_BLOCKING 0x0 ;  /* 0x0000000000007b1d */ /* 0x000fec0000010000 */
[----:B------:R0:W-:Y:S04]  /*1ae0*/  STS.64 [R59], R6 ;  /* 0x000000063b007388 */ /* 0x0001e80000000a00 */
[----:B------:R-:W-:Y:S06]  /*1af0*/  BAR.SYNC.DEFER_BLOCKING 0x0 ;  /* 0x0000000000007b1d */ /* 0x000fec0000010000 */
[----:B------:R-:W-:Y:S05]  /*1b00*/  @P2 EXIT ;  /* 0x000000000000294d */ /* 0x000fea0003800000 */
[----:B0-----:R-:W0:Y:S01]  /*1b10*/  LDS R5, [R8] ;  /* 0x0000000008057984 */ /* 0x001e220000000800 */
[----:B------:R-:W-:Y:S01]  /*1b20*/  IMAD R0, R25, c[0x0][0x1cc], RZ ;  /* 0x0000730019007a24 */ /* 0x000fe200078e02ff */
[C---:B------:R-:W-:Y:S01]  /*1b30*/  SHF.L.U32 R3, R55.reuse, 0x2, RZ ;  /* 0x0000000237037819 */ /* 0x040fe200000006ff */
[----:B------:R-:W-:-:S03]  /*1b40*/  IMAD.HI R55, R55, 0x4, RZ ;  /* 0x0000000437377827 */ /* 0x000fc600078e02ff */
[C---:B------:R-:W-:Y:S01]  /*1b50*/  SHF.L.U32 R2, R0.reuse, 0x2, RZ ;  /* 0x0000000200027819 */ /* 0x040fe200000006ff */
[----:B------:R-:W-:-:S03]  /*1b60*/  IMAD.HI R0, R0, 0x4, RZ ;  /* 0x0000000400007827 */ /* 0x000fc600078e02ff */
[----:B------:R-:W-:-:S04]  /*1b70*/  IADD3 R2, P0, P1, R3, c[0x0][0x180], R2 ;  /* 0x0000600003027a10 */ /* 0x000fc8000791e002 */
[----:B------:R-:W-:-:S05]  /*1b80*/  IADD3.X R3, R55, c[0x0][0x184], R0, P0, P1 ;  /* 0x0000610037037a10 */ /* 0x000fca00007e2400 */
[----:B0-----:R-:W-:Y:S01]  /*1b90*/  STG.E [R2.64], R5 ;  /* 0x0000000502007986 */ /* 0x001fe2000c101904 */
[----:B------:R-:W-:Y:S05]  /*1ba0*/  EXIT ;  /* 0x000000000000794d */ /* 0x000fea0003800000 */
.L_x_2:
[----:B------:R-:W-:-:S00]  /*1bb0*/  BRA `(.L_x_2) ;  /* 0xfffffff000007947 */ /* 0x000fc0000383ffff */
[----:B------:R-:W-:-:S00]  /*1bc0*/  NOP ;  /* 0x0000000000007918 */ /* 0x000fc00000000000 */
        /* <DEDUP_REMOVED lines=11> */
.L_x_3:


//--------------------- .nv.global.init           --------------------------
	.section	.nv.global.init,"aw",@progbits
.nv.global.init:
	.type		_$_str,@object
	.size		_$_str,(.L_0 - _$_str)
_$_str:
        /*0000*/ 	.byte	0x5f, 0x5f, 0x43, 0x55, 0x44, 0x41, 0x5f, 0x46, 0x54, 0x5a, 0x00
.L_0:


//--------------------- .nv.shared.attn_fwd       --------------------------
	.section	.nv.shared.attn_fwd,"aw",@nobits
	.sectionflags	@""
	.align	16
